// auto-generated by cutlass_sweep.gemm — config: {"arch": "sm_100", "cluster_m": 2, "cluster_n": 1, "dtype": "tf32", "stages": 0, "tile_k": 128, "tile_m": 64, "tile_n": 64}
#include "cutlass/cutlass.h"
#include "cutlass/gemm/collective/collective_builder.hpp"
#include "cutlass/gemm/device/gemm_universal_adapter.h"
#include "cutlass/gemm/kernel/gemm_universal.hpp"
#include "cutlass/epilogue/collective/collective_builder.hpp"

using ElemA = cutlass::tfloat32_t;
using ElemB = cutlass::tfloat32_t;
using ElemCD = cutlass::tfloat32_t;
using Acc  = float;
using TileShape    = cute::Shape<cute::_64, cute::_64, cute::_128>;
using ClusterShape = cute::Shape<cute::_2, cute::_1, cute::_1>;

using CollectiveEpilogue = typename cutlass::epilogue::collective::CollectiveBuilder<
    cutlass::arch::Sm100, cutlass::arch::OpClassTensorOp,
    TileShape, ClusterShape,
    cutlass::epilogue::collective::EpilogueTileAuto,
    Acc, Acc,
    ElemCD, cutlass::layout::RowMajor, 128 / cutlass::sizeof_bits<ElemCD>::value,
    ElemCD, cutlass::layout::RowMajor, 128 / cutlass::sizeof_bits<ElemCD>::value,
    cutlass::epilogue::collective::EpilogueScheduleAuto
  >::CollectiveOp;

using CollectiveMainloop = typename cutlass::gemm::collective::CollectiveBuilder<
    cutlass::arch::Sm100, cutlass::arch::OpClassTensorOp,
    ElemA, cutlass::layout::RowMajor, 128 / cutlass::sizeof_bits<ElemA>::value,
    ElemB, cutlass::layout::ColumnMajor, 128 / cutlass::sizeof_bits<ElemB>::value,
    Acc,
    TileShape, ClusterShape,
    cutlass::gemm::collective::StageCountAutoCarveout<static_cast<int>(sizeof(typename CollectiveEpilogue::SharedStorage))>,
    cutlass::gemm::collective::KernelScheduleAuto
  >::CollectiveOp;

using GemmKernel = cutlass::gemm::kernel::GemmUniversal<
    cute::Shape<int,int,int,int>,
    CollectiveMainloop,
    CollectiveEpilogue
>;
using Gemm = cutlass::gemm::device::GemmUniversalAdapter<GemmKernel>;

// Force the device kernel symbol into the cubin without needing a host main.
auto* _anchor = &cutlass::device_kernel<GemmKernel>;


// ===== COMPILED SASS (sm_100a) =====

	.target	sm_100a

	.elftype	@"ET_EXEC"


//--------------------- .note.nv.tkinfo           --------------------------
	.section	.note.nv.tkinfo,"",@"SHT_NOTE"
	.sectionflags	@"SHF_NOTE_NV_TKINFO"
	.tkinfo
        /*0018*/ 	.word	0x00000002
        /*0030*/ 	.string	""
        /*0030*/ 	.string	"ptxas"
        /*0030*/ 	.string	"Cuda compilation tools, release 13.0, V13.0.88"
        /*0030*/ 	.string	"Build cuda_13.0.r13.0/compiler.36424714_0"
        /*0030*/ 	.string	"-arch sm_100a -m 64 "



//--------------------- .note.nv.cuinfo           --------------------------
	.section	.note.nv.cuinfo,"",@"SHT_NOTE"
	.sectionflags	@"SHF_NOTE_NV_CUINFO"
        /*0018*/ 	.short	0x0002
        /*001a*/ 	.short	0x0064
        /*001c*/ 	.short	0x0082
	.zero		2


//--------------------- .nv.info                  --------------------------
	.section	.nv.info,"",@"SHT_CUDA_INFO"
	.align	4


	//----- nvinfo : EIATTR_REGCOUNT
	.align		4
        /*0000*/ 	.byte	0x04, 0x2f
        /*0002*/ 	.short	(.L_19 - .L_18)
	.align		4
.L_18:
        /*0004*/ 	.word	index@(_ZN7cutlass13device_kernelINS_4gemm6kernel13GemmUniversalIN4cute5tupleIJiiiiEEENS1_10collective13CollectiveMmaINS1_35MainloopSm100TmaUmmaWarpSpecializedILi3ELi2ELi4ENS5_IJNS4_1CILi2EEENSA_ILi1EEESC_EEEEENS5_IJNSA_ILi64EEESF_NSA_ILi128EEEEEENS_10tfloat32_tENS5_IJlSC_lEEESI_SJ_NS4_8TiledMMAINS4_8MMA_AtomIJNS4_17SM100_MMA_TF32_SSISI_SI_fLi64ELi64ELNS4_4UMMA5MajorE0ELSO_0ELNSN_7ScaleInE0ELSP_0EEEEEENS4_6LayoutINS5_IJSC_SC_SC_EEENS5_IJNSA_ILi0EEESU_SU_EEEEENS5_IJNS4_10UnderscoreESX_SX_EEEEENS4_13SM90_TMA_LOADENS4_14ComposedLayoutINS4_7SwizzleILi3ELi4ELi3EEENS4_18smem_ptr_flag_bitsILi32EEENSS_INS5_IJNSA_ILi8EEENSA_ILi32EEEEEENS5_IJS17_SC_EEEEEEEvNS4_8identityENS4_23SM90_TMA_LOAD_MULTICASTES1B_vS1C_EENS_8epilogue10collective18CollectiveEpilogueINS1F_23Sm100TmaWarpSpecializedILi3ELi2ELi16ELb1ELb0EEEJSH_NS5_IJNSS_ISF_SC_EENSS_IS17_SC_EEEEESI_SJ_SI_SJ_NS1F_6fusion15FusionCallbacksIS1J_NS1N_17LinearCombinationISI_fSI_fLNS_15FloatRoundStyleE2EEESH_S1M_JEEENS4_5SM1004TMEM4LOAD26SM100_TMEM_LOAD_16dp128b8xES10_S1B_NS4_17SM75_U32x4_LDSM_NENS4_14SM90_TMA_STOREES1B_NS4_17SM90_U32x4_STSM_NENS4_39AutoVectorizingCopyWithAssumedAlignmentILi128EEEEEEvvEEEEvNT_6ParamsE)
        /*0008*/ 	.word	0x00000050


	//----- nvinfo : EIATTR_FRAME_SIZE
	.align		4
.L_19:
        /*000c*/ 	.byte	0x04, 0x11
        /*000e*/ 	.short	(.L_21 - .L_20)
	.align		4
.L_20:
        /*0010*/ 	.word	index@($__internal_2_$__cuda_sm10x_tcgen05_guardrail_trap_unallocated_columns_being_dealloced)
        /*0014*/ 	.word	0x00000000


	//----- nvinfo : EIATTR_FRAME_SIZE
	.align		4
.L_21:
        /*0018*/ 	.byte	0x04, 0x11
        /*001a*/ 	.short	(.L_23 - .L_22)
	.align		4
.L_22:
        /*001c*/ 	.word	index@($__internal_1_$__cuda_sm10x_tcgen05_guardrail_trap_phase_invalid_during_alloc)
        /*0020*/ 	.word	0x00000000


	//----- nvinfo : EIATTR_FRAME_SIZE
	.align		4
.L_23:
        /*0024*/ 	.byte	0x04, 0x11
        /*0026*/ 	.short	(.L_25 - .L_24)
	.align		4
.L_24:
        /*0028*/ 	.word	index@($__internal_0_$__cuda_sm10x_tcgen05_guardrail_trap_col_being_dealloced_not_returned_by_alloc)
        /*002c*/ 	.word	0x00000000


	//----- nvinfo : EIATTR_FRAME_SIZE
	.align		4
.L_25:
        /*0030*/ 	.byte	0x04, 0x11
        /*0032*/ 	.short	(.L_27 - .L_26)
	.align		4
.L_26:
        /*0034*/ 	.word	index@(_ZN7cutlass13device_kernelINS_4gemm6kernel13GemmUniversalIN4cute5tupleIJiiiiEEENS1_10collective13CollectiveMmaINS1_35MainloopSm100TmaUmmaWarpSpecializedILi3ELi2ELi4ENS5_IJNS4_1CILi2EEENSA_ILi1EEESC_EEEEENS5_IJNSA_ILi64EEESF_NSA_ILi128EEEEEENS_10tfloat32_tENS5_IJlSC_lEEESI_SJ_NS4_8TiledMMAINS4_8MMA_AtomIJNS4_17SM100_MMA_TF32_SSISI_SI_fLi64ELi64ELNS4_4UMMA5MajorE0ELSO_0ELNSN_7ScaleInE0ELSP_0EEEEEENS4_6LayoutINS5_IJSC_SC_SC_EEENS5_IJNSA_ILi0EEESU_SU_EEEEENS5_IJNS4_10UnderscoreESX_SX_EEEEENS4_13SM90_TMA_LOADENS4_14ComposedLayoutINS4_7SwizzleILi3ELi4ELi3EEENS4_18smem_ptr_flag_bitsILi32EEENSS_INS5_IJNSA_ILi8EEENSA_ILi32EEEEEENS5_IJS17_SC_EEEEEEEvNS4_8identityENS4_23SM90_TMA_LOAD_MULTICASTES1B_vS1C_EENS_8epilogue10collective18CollectiveEpilogueINS1F_23Sm100TmaWarpSpecializedILi3ELi2ELi16ELb1ELb0EEEJSH_NS5_IJNSS_ISF_SC_EENSS_IS17_SC_EEEEESI_SJ_SI_SJ_NS1F_6fusion15FusionCallbacksIS1J_NS1N_17LinearCombinationISI_fSI_fLNS_15FloatRoundStyleE2EEESH_S1M_JEEENS4_5SM1004TMEM4LOAD26SM100_TMEM_LOAD_16dp128b8xES10_S1B_NS4_17SM75_U32x4_LDSM_NENS4_14SM90_TMA_STOREES1B_NS4_17SM90_U32x4_STSM_NENS4_39AutoVectorizingCopyWithAssumedAlignmentILi128EEEEEEvvEEEEvNT_6ParamsE)
        /*0038*/ 	.word	0x00000000


	//----- nvinfo : EIATTR_MIN_STACK_SIZE
	.align		4
.L_27:
        /*003c*/ 	.byte	0x04, 0x12
        /*003e*/ 	.short	(.L_29 - .L_28)
	.align		4
.L_28:
        /*0040*/ 	.word	index@(_ZN7cutlass13device_kernelINS_4gemm6kernel13GemmUniversalIN4cute5tupleIJiiiiEEENS1_10collective13CollectiveMmaINS1_35MainloopSm100TmaUmmaWarpSpecializedILi3ELi2ELi4ENS5_IJNS4_1CILi2EEENSA_ILi1EEESC_EEEEENS5_IJNSA_ILi64EEESF_NSA_ILi128EEEEEENS_10tfloat32_tENS5_IJlSC_lEEESI_SJ_NS4_8TiledMMAINS4_8MMA_AtomIJNS4_17SM100_MMA_TF32_SSISI_SI_fLi64ELi64ELNS4_4UMMA5MajorE0ELSO_0ELNSN_7ScaleInE0ELSP_0EEEEEENS4_6LayoutINS5_IJSC_SC_SC_EEENS5_IJNSA_ILi0EEESU_SU_EEEEENS5_IJNS4_10UnderscoreESX_SX_EEEEENS4_13SM90_TMA_LOADENS4_14ComposedLayoutINS4_7SwizzleILi3ELi4ELi3EEENS4_18smem_ptr_flag_bitsILi32EEENSS_INS5_IJNSA_ILi8EEENSA_ILi32EEEEEENS5_IJS17_SC_EEEEEEEvNS4_8identityENS4_23SM90_TMA_LOAD_MULTICASTES1B_vS1C_EENS_8epilogue10collective18CollectiveEpilogueINS1F_23Sm100TmaWarpSpecializedILi3ELi2ELi16ELb1ELb0EEEJSH_NS5_IJNSS_ISF_SC_EENSS_IS17_SC_EEEEESI_SJ_SI_SJ_NS1F_6fusion15FusionCallbacksIS1J_NS1N_17LinearCombinationISI_fSI_fLNS_15FloatRoundStyleE2EEESH_S1M_JEEENS4_5SM1004TMEM4LOAD26SM100_TMEM_LOAD_16dp128b8xES10_S1B_NS4_17SM75_U32x4_LDSM_NENS4_14SM90_TMA_STOREES1B_NS4_17SM90_U32x4_STSM_NENS4_39AutoVectorizingCopyWithAssumedAlignmentILi128EEEEEEvvEEEEvNT_6ParamsE)
        /*0044*/ 	.word	0x00000000
.L_29:


//--------------------- .nv.compat                --------------------------
	.section	.nv.compat,"",@"SHT_CUDA_COMPAT_INFO"
	.align	4
        /*0000*/ 	.byte	0x02, 0x09, 0x01, 0x00, 0x02, 0x02, 0x02, 0x00, 0x02, 0x05, 0x05, 0x00, 0x03, 0x07, 0x01, 0x01
        /*0010*/ 	.byte	0x02, 0x03, 0x01, 0x00, 0x02, 0x06, 0x01, 0x00, 0x04, 0x0b, 0x08, 0x00, 0x09, 0x00, 0x00, 0x00
        /*0020*/ 	.byte	0x00, 0x00, 0x00, 0x00


//--------------------- .nv.info._ZN7cutlass13device_kernelINS_4gemm6kernel13GemmUniversalIN4cute5tupleIJiiiiEEENS1_10collective13CollectiveMmaINS1_35MainloopSm100TmaUmmaWarpSpecializedILi3ELi2ELi4ENS5_IJNS4_1CILi2EEENSA_ILi1EEESC_EEEEENS5_IJNSA_ILi64EEESF_NSA_ILi128EEEEEENS_10tfloat32_tENS5_IJlSC_lEEESI_SJ_NS4_8TiledMMAINS4_8MMA_AtomIJNS4_17SM100_MMA_TF32_SSISI_SI_fLi64ELi64ELNS4_4UMMA5MajorE0ELSO_0ELNSN_7ScaleInE0ELSP_0EEEEEENS4_6LayoutINS5_IJSC_SC_SC_EEENS5_IJNSA_ILi0EEESU_SU_EEEEENS5_IJNS4_10UnderscoreESX_SX_EEEEENS4_13SM90_TMA_LOADENS4_14ComposedLayoutINS4_7SwizzleILi3ELi4ELi3EEENS4_18smem_ptr_flag_bitsILi32EEENSS_INS5_IJNSA_ILi8EEENSA_ILi32EEEEEENS5_IJS17_SC_EEEEEEEvNS4_8identityENS4_23SM90_TMA_LOAD_MULTICASTES1B_vS1C_EENS_8epilogue10collective18CollectiveEpilogueINS1F_23Sm100TmaWarpSpecializedILi3ELi2ELi16ELb1ELb0EEEJSH_NS5_IJNSS_ISF_SC_EENSS_IS17_SC_EEEEESI_SJ_SI_SJ_NS1F_6fusion15FusionCallbacksIS1J_NS1N_17LinearCombinationISI_fSI_fLNS_15FloatRoundStyleE2EEESH_S1M_JEEENS4_5SM1004TMEM4LOAD26SM100_TMEM_LOAD_16dp128b8xES10_S1B_NS4_17SM75_U32x4_LDSM_NENS4_14SM90_TMA_STOREES1B_NS4_17SM90_U32x4_STSM_NENS4_39AutoVectorizingCopyWithAssumedAlignmentILi128EEEEEEvvEEEEvNT_6ParamsE --------------------------
	.section	.nv.info._ZN7cutlass13device_kernelINS_4gemm6kernel13GemmUniversalIN4cute5tupleIJiiiiEEENS1_10collective13CollectiveMmaINS1_35MainloopSm100TmaUmmaWarpSpecializedILi3ELi2ELi4ENS5_IJNS4_1CILi2EEENSA_ILi1EEESC_EEEEENS5_IJNSA_ILi64EEESF_NSA_ILi128EEEEEENS_10tfloat32_tENS5_IJlSC_lEEESI_SJ_NS4_8TiledMMAINS4_8MMA_AtomIJNS4_17SM100_MMA_TF32_SSISI_SI_fLi64ELi64ELNS4_4UMMA5MajorE0ELSO_0ELNSN_7ScaleInE0ELSP_0EEEEEENS4_6LayoutINS5_IJSC_SC_SC_EEENS5_IJNSA_ILi0EEESU_SU_EEEEENS5_IJNS4_10UnderscoreESX_SX_EEEEENS4_13SM90_TMA_LOADENS4_14ComposedLayoutINS4_7SwizzleILi3ELi4ELi3EEENS4_18smem_ptr_flag_bitsILi32EEENSS_INS5_IJNSA_ILi8EEENSA_ILi32EEEEEENS5_IJS17_SC_EEEEEEEvNS4_8identityENS4_23SM90_TMA_LOAD_MULTICASTES1B_vS1C_EENS_8epilogue10collective18CollectiveEpilogueINS1F_23Sm100TmaWarpSpecializedILi3ELi2ELi16ELb1ELb0EEEJSH_NS5_IJNSS_ISF_SC_EENSS_IS17_SC_EEEEESI_SJ_SI_SJ_NS1F_6fusion15FusionCallbacksIS1J_NS1N_17LinearCombinationISI_fSI_fLNS_15FloatRoundStyleE2EEESH_S1M_JEEENS4_5SM1004TMEM4LOAD26SM100_TMEM_LOAD_16dp128b8xES10_S1B_NS4_17SM75_U32x4_LDSM_NENS4_14SM90_TMA_STOREES1B_NS4_17SM90_U32x4_STSM_NENS4_39AutoVectorizingCopyWithAssumedAlignmentILi128EEEEEEvvEEEEvNT_6ParamsE,"",@"SHT_CUDA_INFO"
	.sectionflags	@""
	.align	4


	//----- nvinfo : EIATTR_CUDA_API_VERSION
	.align		4
        /*0000*/ 	.byte	0x04, 0x37
        /*0002*/ 	.short	(.L_31 - .L_30)
.L_30:
        /*0004*/ 	.word	0x00000082


	//----- nvinfo : EIATTR_KPARAM_INFO
	.align		4
.L_31:
        /*0008*/ 	.byte	0x04, 0x17
        /*000a*/ 	.short	(.L_33 - .L_32)
.L_32:
        /*000c*/ 	.word	0x00000000
        /*0010*/ 	.short	0x0000
        /*0012*/ 	.short	0x0000
        /*0014*/ 	.byte	0x00, 0xf0, 0x01, 0x20


	//----- nvinfo : EIATTR_AT_ENTRY_FRAGMENTS
	.align		4
.L_33:
        /*0018*/ 	.byte	0x04, 0x4f
        /*001a*/ 	.short	(.L_35 - .L_34)


	//   ....[0]....
.L_34:
        /*001c*/ 	.word	0x00000006


	//----- nvinfo : EIATTR_RESERVED_SMEM_USED
	.align		4
.L_35:
        /*0020*/ 	.byte	0x01, 0x41
	.zero		2


	//----- nvinfo : EIATTR_SPARSE_MMA_MASK
	.align		4
        /*0024*/ 	.byte	0x03, 0x50
        /*0026*/ 	.short	0x0000


	//----- nvinfo : EIATTR_TCGEN05_1CTA_USED
	.align		4
        /*0028*/ 	.byte	0x01, 0x51
	.zero		2


	//----- nvinfo : EIATTR_MAXREG_COUNT
	.align		4
        /*002c*/ 	.byte	0x03, 0x1b
        /*002e*/ 	.short	0x00ff


	//----- nvinfo : EIATTR_NUM_BARRIERS
	.align		4
        /*0030*/ 	.byte	0x02, 0x4c
        /*0032*/ 	.byte	0x07
	.zero		1


	//----- nvinfo : EIATTR_EXTERNS
	.align		4
        /*0034*/ 	.byte	0x04, 0x0f
        /*0036*/ 	.short	(.L_37 - .L_36)


	//   ....[0]....
	.align		4
.L_36:
        /*0038*/ 	.word	index@(__assertfail)


	//----- nvinfo : EIATTR_MERCURY_ISA_VERSION
	.align		4
.L_37:
        /*003c*/ 	.byte	0x03, 0x5f
        /*003e*/ 	.short	0x0101


	//----- nvinfo : EIATTR_INT_WARP_WIDE_INSTR_OFFSETS
	.align		4
        /*0040*/ 	.byte	0x04, 0x31
        /*0042*/ 	.short	(.L_39 - .L_38)


	//   ....[0]....
.L_38:
        /*0044*/ 	.word	0x00004570


	//   ....[1]....
        /*0048*/ 	.word	0x000045a0


	//   ....[2]....
        /*004c*/ 	.word	0x000045c0


	//   ....[3]....
        /*0050*/ 	.word	0x00005140


	//   ....[4]....
        /*0054*/ 	.word	0x00005260


	//   ....[5]....
        /*0058*/ 	.word	0x000053b0


	//   ....[6]....
        /*005c*/ 	.word	0x000054d0


	//----- nvinfo : EIATTR_COOP_GROUP_MASK_REGIDS
	.align		4
.L_39:
        /*0060*/ 	.byte	0x04, 0x29
        /*0062*/ 	.short	(.L_41 - .L_40)


	//   ....[0]....
.L_40:
        /*0064*/ 	.word	0xffffffff


	//   ....[1]....
        /*0068*/ 	.word	0xffffffff


	//   ....[2]....
        /*006c*/ 	.word	0xffffffff


	//   ....[3]....
        /*0070*/ 	.word	0xffffffff


	//   ....[4]....
        /*0074*/ 	.word	0xffffffff


	//   ....[5]....
        /*0078*/ 	.word	0xffffffff


	//   ....[6]....
        /*007c*/ 	.word	0xffffffff


	//   ....[7]....
        /*0080*/ 	.word	0xffffffff


	//   ....[8]....
        /*0084*/ 	.word	0xffffffff


	//   ....[9]....
        /*0088*/ 	.word	0xffffffff


	//   ....[10]....
        /*008c*/ 	.word	0xffffffff


	//   ....[11]....
        /*0090*/ 	.word	0xffffffff


	//   ....[12]....
        /*0094*/ 	.word	0xffffffff


	//   ....[13]....
        /*0098*/ 	.word	0xffffffff


	//----- nvinfo : EIATTR_COOP_GROUP_INSTR_OFFSETS
	.align		4
.L_41:
        /*009c*/ 	.byte	0x04, 0x28
        /*009e*/ 	.short	(.L_43 - .L_42)


	//   ....[0]....
.L_42:
        /*00a0*/ 	.word	0x00000080


	//   ....[1]....
        /*00a4*/ 	.word	0x000004f0


	//   ....[2]....
        /*00a8*/ 	.word	0x00000670


	//   ....[3]....
        /*00ac*/ 	.word	0x000007f0


	//   ....[4]....
        /*00b0*/ 	.word	0x000008f0


	//   ....[5]....
        /*00b4*/ 	.word	0x00000a60


	//   ....[6]....
        /*00b8*/ 	.word	0x00000c00


	//   ....[7]....
        /*00bc*/ 	.word	0x00000db0


	//   ....[8]....
        /*00c0*/ 	.word	0x00002470


	//   ....[9]....
        /*00c4*/ 	.word	0x000032a0


	//   ....[10]....
        /*00c8*/ 	.word	0x000034b0


	//   ....[11]....
        /*00cc*/ 	.word	0x000034e0


	//   ....[12]....
        /*00d0*/ 	.word	0x00004440


	//   ....[13]....
        /*00d4*/ 	.word	0x00004680


	//----- nvinfo : EIATTR_VRC_CTA_INIT_COUNT
	.align		4
.L_43:
        /*00d8*/ 	.byte	0x02, 0x4a
        /*00da*/ 	.byte	0x80
	.zero		1


	//----- nvinfo : EIATTR_SYSCALL_OFFSETS
	.align		4
        /*00dc*/ 	.byte	0x04, 0x46
        /*00de*/ 	.short	(.L_45 - .L_44)


	//   ....[0]....
.L_44:
        /*00e0*/ 	.word	0x00006200


	//   ....[1]....
        /*00e4*/ 	.word	0x000062f0


	//   ....[2]....
        /*00e8*/ 	.word	0x00006c10


	//   ....[3]....
        /*00ec*/ 	.word	0x00007670


	//----- nvinfo : EIATTR_MBARRIER_INSTR_OFFSETS
	.align		4
.L_45:
        /*00f0*/ 	.byte	0x04, 0x39
        /*00f2*/ 	.short	(.L_47 - .L_46)


	//   ....[0]....
.L_46:
        /*00f4*/ 	.word	0x00000600
        /*00f8*/ 	.word	0x000000ff
        /*00fc*/ 	.word	0x00000000
        /*0100*/ 	.short	0x0100
        /*0102*/ 	.byte	0x04
	.zero		1


	//   ....[1]....
        /*0104*/ 	.word	0x00000610
        /*0108*/ 	.word	0x000000ff
        /*010c*/ 	.word	0x00000018
        /*0110*/ 	.short	0x0100
        /*0112*/ 	.byte	0x04
	.zero		1


	//   ....[2]....
        /*0114*/ 	.word	0x00000620
        /*0118*/ 	.word	0x000000ff
        /*011c*/ 	.word	0x00000008
        /*0120*/ 	.short	0x0100
        /*0122*/ 	.byte	0x04
	.zero		1


	//   ....[3]....
        /*0124*/ 	.word	0x00000630
        /*0128*/ 	.word	0x000000ff
        /*012c*/ 	.word	0x00000020
        /*0130*/ 	.short	0x0100
        /*0132*/ 	.byte	0x04
	.zero		1


	//   ....[4]....
        /*0134*/ 	.word	0x00000640
        /*0138*/ 	.word	0x000000ff
        /*013c*/ 	.word	0x00000010
        /*0140*/ 	.short	0x0100
        /*0142*/ 	.byte	0x04
	.zero		1


	//   ....[5]....
        /*0144*/ 	.word	0x00000650
        /*0148*/ 	.word	0x000000ff
        /*014c*/ 	.word	0x00000028
        /*0150*/ 	.short	0x0100
        /*0152*/ 	.byte	0x04
	.zero		1


	//   ....[6]....
        /*0154*/ 	.word	0x00000780
        /*0158*/ 	.word	0x000000ff
        /*015c*/ 	.word	0x00000030
        /*0160*/ 	.short	0x0100
        /*0162*/ 	.byte	0x04
	.zero		1


	//   ....[7]....
        /*0164*/ 	.word	0x00000790
        /*0168*/ 	.word	0x000000ff
        /*016c*/ 	.word	0x00000048
        /*0170*/ 	.short	0x0100
        /*0172*/ 	.byte	0x04
	.zero		1


	//   ....[8]....
        /*0174*/ 	.word	0x000007a0
        /*0178*/ 	.word	0x000000ff
        /*017c*/ 	.word	0x00000038
        /*0180*/ 	.short	0x0100
        /*0182*/ 	.byte	0x04
	.zero		1


	//   ....[9]....
        /*0184*/ 	.word	0x000007b0
        /*0188*/ 	.word	0x000000ff
        /*018c*/ 	.word	0x00000050
        /*0190*/ 	.short	0x0100
        /*0192*/ 	.byte	0x04
	.zero		1


	//   ....[10]....
        /*0194*/ 	.word	0x000007c0
        /*0198*/ 	.word	0x000000ff
        /*019c*/ 	.word	0x00000040
        /*01a0*/ 	.short	0x0100
        /*01a2*/ 	.byte	0x04
	.zero		1


	//   ....[11]....
        /*01a4*/ 	.word	0x000007d0
        /*01a8*/ 	.word	0x000000ff
        /*01ac*/ 	.word	0x00000058
        /*01b0*/ 	.short	0x0100
        /*01b2*/ 	.byte	0x04
	.zero		1


	//   ....[12]....
        /*01b4*/ 	.word	0x000008c0
        /*01b8*/ 	.word	0x000000ff
        /*01bc*/ 	.word	0x00000060
        /*01c0*/ 	.short	0x0100
        /*01c2*/ 	.byte	0x06
	.zero		1


	//   ....[13]....
        /*01c4*/ 	.word	0x000008d0
        /*01c8*/ 	.word	0x000000ff
        /*01cc*/ 	.word	0x00000068
        /*01d0*/ 	.short	0x0100
        /*01d2*/ 	.byte	0x06
	.zero		1


	//   ....[14]....
        /*01d4*/ 	.word	0x00000a10
        /*01d8*/ 	.word	0x000000ff
        /*01dc*/ 	.word	0x00000070
        /*01e0*/ 	.short	0x0100
        /*01e2*/ 	.byte	0x06
	.zero		1


	//   ....[15]....
        /*01e4*/ 	.word	0x00000a20
        /*01e8*/ 	.word	0x000000ff
        /*01ec*/ 	.word	0x00000080
        /*01f0*/ 	.short	0x0100
        /*01f2*/ 	.byte	0x06
	.zero		1


	//   ....[16]....
        /*01f4*/ 	.word	0x00000a30
        /*01f8*/ 	.word	0x000000ff
        /*01fc*/ 	.word	0x00000078
        /*0200*/ 	.short	0x0100
        /*0202*/ 	.byte	0x06
	.zero		1


	//   ....[17]....
        /*0204*/ 	.word	0x00000a40
        /*0208*/ 	.word	0x000000ff
        /*020c*/ 	.word	0x00000088
        /*0210*/ 	.short	0x0100
        /*0212*/ 	.byte	0x06
	.zero		1


	//   ....[18]....
        /*0214*/ 	.word	0x00000b70
        /*0218*/ 	.word	0x000000ff
        /*021c*/ 	.word	0x00000090
        /*0220*/ 	.short	0x0100
        /*0222*/ 	.byte	0x04
	.zero		1


	//   ....[19]....
        /*0224*/ 	.word	0x00000b80
        /*0228*/ 	.word	0x000000ff
        /*022c*/ 	.word	0x000000b0
        /*0230*/ 	.short	0x0100
        /*0232*/ 	.byte	0x04
	.zero		1


	//   ....[20]....
        /*0234*/ 	.word	0x00000b90
        /*0238*/ 	.word	0x000000ff
        /*023c*/ 	.word	0x00000098
        /*0240*/ 	.short	0x0100
        /*0242*/ 	.byte	0x04
	.zero		1


	//   ....[21]....
        /*0244*/ 	.word	0x00000ba0
        /*0248*/ 	.word	0x000000ff
        /*024c*/ 	.word	0x000000b8
        /*0250*/ 	.short	0x0100
        /*0252*/ 	.byte	0x04
	.zero		1


	//   ....[22]....
        /*0254*/ 	.word	0x00000bb0
        /*0258*/ 	.word	0x000000ff
        /*025c*/ 	.word	0x000000a0
        /*0260*/ 	.short	0x0100
        /*0262*/ 	.byte	0x04
	.zero		1


	//   ....[23]....
        /*0264*/ 	.word	0x00000bc0
        /*0268*/ 	.word	0x000000ff
        /*026c*/ 	.word	0x000000c0
        /*0270*/ 	.short	0x0100
        /*0272*/ 	.byte	0x04
	.zero		1


	//   ....[24]....
        /*0274*/ 	.word	0x00000bd0
        /*0278*/ 	.word	0x000000ff
        /*027c*/ 	.word	0x000000a8
        /*0280*/ 	.short	0x0100
        /*0282*/ 	.byte	0x04
	.zero		1


	//   ....[25]....
        /*0284*/ 	.word	0x00000be0
        /*0288*/ 	.word	0x000000ff
        /*028c*/ 	.word	0x000000c8
        /*0290*/ 	.short	0x0100
        /*0292*/ 	.byte	0x04
	.zero		1


	//   ....[26]....
        /*0294*/ 	.word	0x00000cd0
        /*0298*/ 	.word	0x000000ff
        /*029c*/ 	.word	0x000000d0
        /*02a0*/ 	.short	0x0100
        /*02a2*/ 	.byte	0x04
	.zero		1


	//   ....[27]....
        /*02a4*/ 	.word	0x00000ce0
        /*02a8*/ 	.word	0x000000ff
        /*02ac*/ 	.word	0x000000e0
        /*02b0*/ 	.short	0x0100
        /*02b2*/ 	.byte	0x04
	.zero		1


	//   ....[28]....
        /*02b4*/ 	.word	0x00000cf0
        /*02b8*/ 	.word	0x000000ff
        /*02bc*/ 	.word	0x000000d8
        /*02c0*/ 	.short	0x0100
        /*02c2*/ 	.byte	0x04
	.zero		1


	//   ....[29]....
        /*02c4*/ 	.word	0x00000d00
        /*02c8*/ 	.word	0x000000ff
        /*02cc*/ 	.word	0x000000e8
        /*02d0*/ 	.short	0x0100
        /*02d2*/ 	.byte	0x04
	.zero		1


	//   ....[30]....
        /*02d4*/ 	.word	0x00001830
        /*02d8*/ 	.word	0x00000000
        /*02dc*/ 	.word	0x000000e0
        /*02e0*/ 	.short	0x010a
        /*02e2*/ 	.byte	0xff
	.zero		1


	//   ....[31]....
        /*02e4*/ 	.word	0x00001860
        /*02e8*/ 	.word	0x00000000
        /*02ec*/ 	.word	0x000000d0
        /*02f0*/ 	.short	0x0101
        /*02f2*/ 	.byte	0xff
	.zero		1


	//   ....[32]....
        /*02f4*/ 	.word	0x00001930
        /*02f8*/ 	.word	0x000000ff
        /*02fc*/ 	.word	0x00000018
        /*0300*/ 	.short	0x010a
        /*0302*/ 	.byte	0x04
	.zero		1


	//   ....[33]....
        /*0304*/ 	.word	0x000019b0
        /*0308*/ 	.word	0x000000ff
        /*030c*/ 	.word	0x00000018
        /*0310*/ 	.short	0x010a
        /*0312*/ 	.byte	0x39
	.zero		1


	//   ....[34]....
        /*0314*/ 	.word	0x00001af0
        /*0318*/ 	.word	0x000000ff
        /*031c*/ 	.word	0x00000018
        /*0320*/ 	.short	0x010a
        /*0322*/ 	.byte	0x04
	.zero		1


	//   ....[35]....
        /*0324*/ 	.word	0x00001ed0
        /*0328*/ 	.word	0x000000ff
        /*032c*/ 	.word	0x00000068
        /*0330*/ 	.short	0x0101
        /*0332*/ 	.byte	0x15
	.zero		1


	//   ....[36]....
        /*0334*/ 	.word	0x00001ef0
        /*0338*/ 	.word	0x000000ff
        /*033c*/ 	.word	0x00000018
        /*0340*/ 	.short	0x010a
        /*0342*/ 	.byte	0x04
	.zero		1


	//   ....[37]....
        /*0344*/ 	.word	0x00001f70
        /*0348*/ 	.word	0x000000ff
        /*034c*/ 	.word	0x00000018
        /*0350*/ 	.short	0x010a
        /*0352*/ 	.byte	0x39
	.zero		1


	//   ....[38]....
        /*0354*/ 	.word	0x000020b0
        /*0358*/ 	.word	0x000000ff
        /*035c*/ 	.word	0x00000018
        /*0360*/ 	.short	0x010a
        /*0362*/ 	.byte	0x04
	.zero		1


	//   ....[39]....
        /*0364*/ 	.word	0x000024a0
        /*0368*/ 	.word	0x00000003
        /*036c*/ 	.word	0x00000070
        /*0370*/ 	.short	0x010a
        /*0372*/ 	.byte	0xff
	.zero		1


	//   ....[40]....
        /*0374*/ 	.word	0x000025f0
        /*0378*/ 	.word	0x00000000
        /*037c*/ 	.word	0x00000000
        /*0380*/ 	.short	0x0101
        /*0382*/ 	.byte	0xff
	.zero		1


	//   ....[41]....
        /*0384*/ 	.word	0x00002bb0
        /*0388*/ 	.word	0x000000ff
        /*038c*/ 	.word	0x00000000
        /*0390*/ 	.short	0x010a
        /*0392*/ 	.byte	0x04
	.zero		1


	//   ....[42]....
        /*0394*/ 	.word	0x00002c40
        /*0398*/ 	.word	0x000000ff
        /*039c*/ 	.word	0x00000000
        /*03a0*/ 	.short	0x010a
        /*03a2*/ 	.byte	0x05
	.zero		1


	//   ....[43]....
        /*03a4*/ 	.word	0x00002ce0
        /*03a8*/ 	.word	0x00000000
        /*03ac*/ 	.word	0x00000000
        /*03b0*/ 	.short	0x010a
        /*03b2*/ 	.byte	0xff
	.zero		1


	//   ....[44]....
        /*03b4*/ 	.word	0x00002e00
        /*03b8*/ 	.word	0x00000002
        /*03bc*/ 	.word	0x000000d0
        /*03c0*/ 	.short	0x010a
        /*03c2*/ 	.byte	0xff
	.zero		1


	//   ....[45]....
        /*03c4*/ 	.word	0x00002e70
        /*03c8*/ 	.word	0x00000002
        /*03cc*/ 	.word	0x00000000
        /*03d0*/ 	.short	0x0101
        /*03d2*/ 	.byte	0xff
	.zero		1


	//   ....[46]....
        /*03d4*/ 	.word	0x00002e90
        /*03d8*/ 	.word	0x000000ff
        /*03dc*/ 	.word	0x00000080
        /*03e0*/ 	.short	0x010a
        /*03e2*/ 	.byte	0x04
	.zero		1


	//   ....[47]....
        /*03e4*/ 	.word	0x00002fb0
        /*03e8*/ 	.word	0x00000002
        /*03ec*/ 	.word	0x00000070
        /*03f0*/ 	.short	0x010a
        /*03f2*/ 	.byte	0xff
	.zero		1


	//   ....[48]....
        /*03f4*/ 	.word	0x000030b0
        /*03f8*/ 	.word	0x00000002
        /*03fc*/ 	.word	0x00000000
        /*0400*/ 	.short	0x0101
        /*0402*/ 	.byte	0xff
	.zero		1


	//   ....[49]....
        /*0404*/ 	.word	0x00003140
        /*0408*/ 	.word	0x000000ff
        /*040c*/ 	.word	0x00000080
        /*0410*/ 	.short	0x0106
        /*0412*/ 	.byte	0x04
	.zero		1


	//   ....[50]....
        /*0414*/ 	.word	0x00003160
        /*0418*/ 	.word	0x000000ff
        /*041c*/ 	.word	0x00000080
        /*0420*/ 	.short	0x010a
        /*0422*/ 	.byte	0x04
	.zero		1


	//   ....[51]....
        /*0424*/ 	.word	0x000031f0
        /*0428*/ 	.word	0x000000ff
        /*042c*/ 	.word	0x00000080
        /*0430*/ 	.short	0x0106
        /*0432*/ 	.byte	0x07
	.zero		1


	//   ....[52]....
        /*0434*/ 	.word	0x00003230
        /*0438*/ 	.word	0x00000000
        /*043c*/ 	.word	0x00000080
        /*0440*/ 	.short	0x010a
        /*0442*/ 	.byte	0xff
	.zero		1


	//   ....[53]....
        /*0444*/ 	.word	0x00003750
        /*0448*/ 	.word	0x00000000
        /*044c*/ 	.word	0x00000070
        /*0450*/ 	.short	0x010a
        /*0452*/ 	.byte	0xff
	.zero		1


	//   ....[54]....
        /*0454*/ 	.word	0x00003870
        /*0458*/ 	.word	0x00000003
        /*045c*/ 	.word	0x00000000
        /*0460*/ 	.short	0x0101
        /*0462*/ 	.byte	0xff
	.zero		1


	//   ....[55]....
        /*0464*/ 	.word	0x00003880
        /*0468*/ 	.word	0x000000ff
        /*046c*/ 	.word	0x00000000
        /*0470*/ 	.short	0x010a
        /*0472*/ 	.byte	0x04
	.zero		1


	//   ....[56]....
        /*0474*/ 	.word	0x000038d0
        /*0478*/ 	.word	0x000000ff
        /*047c*/ 	.word	0x000000b0
        /*0480*/ 	.short	0x010a
        /*0482*/ 	.byte	0x05
	.zero		1


	//   ....[57]....
        /*0484*/ 	.word	0x000039e0
        /*0488*/ 	.word	0x000000ff
        /*048c*/ 	.word	0x00000000
        /*0490*/ 	.short	0x010a
        /*0492*/ 	.byte	0x05
	.zero		1


	//   ....[58]....
        /*0494*/ 	.word	0x00003b30
        /*0498*/ 	.word	0x000000ff
        /*049c*/ 	.word	0x00000000
        /*04a0*/ 	.short	0x010a
        /*04a2*/ 	.byte	0x07
	.zero		1


	//   ....[59]....
        /*04a4*/ 	.word	0x00004270
        /*04a8*/ 	.word	0x000000ff
        /*04ac*/ 	.word	0x00000000
        /*04b0*/ 	.short	0x010a
        /*04b2*/ 	.byte	0x04
	.zero		1


	//   ....[60]....
        /*04b4*/ 	.word	0x00004300
        /*04b8*/ 	.word	0x000000ff
        /*04bc*/ 	.word	0x00000000
        /*04c0*/ 	.short	0x010a
        /*04c2*/ 	.byte	0x05
	.zero		1


	//   ....[61]....
        /*04c4*/ 	.word	0x00004390
        /*04c8*/ 	.word	0x000000ff
        /*04cc*/ 	.word	0x00000000
        /*04d0*/ 	.short	0x010a
        /*04d2*/ 	.byte	0x05
	.zero		1


	//   ....[62]....
        /*04d4*/ 	.word	0x00004420
        /*04d8*/ 	.word	0x000000ff
        /*04dc*/ 	.word	0x00000000
        /*04e0*/ 	.short	0x010a
        /*04e2*/ 	.byte	0x04
	.zero		1


	//   ....[63]....
        /*04e4*/ 	.word	0x00004910
        /*04e8*/ 	.word	0x00000008
        /*04ec*/ 	.word	0x00000070
        /*04f0*/ 	.short	0x010a
        /*04f2*/ 	.byte	0xff
	.zero		1


	//   ....[64]....
        /*04f4*/ 	.word	0x00004a80
        /*04f8*/ 	.word	0x00000000
        /*04fc*/ 	.word	0x00000000
        /*0500*/ 	.short	0x0101
        /*0502*/ 	.byte	0xff
	.zero		1


	//   ....[65]....
        /*0504*/ 	.word	0x00004f50
        /*0508*/ 	.word	0x000000ff
        /*050c*/ 	.word	0x00000068
        /*0510*/ 	.short	0x010a
        /*0512*/ 	.byte	0x18
	.zero		1


	//   ....[66]....
        /*0514*/ 	.word	0x00005120
        /*0518*/ 	.word	0x000000ff
        /*051c*/ 	.word	0x00000048
        /*0520*/ 	.short	0x010a
        /*0522*/ 	.byte	0x04
	.zero		1


	//   ....[67]....
        /*0524*/ 	.word	0x00005300
        /*0528*/ 	.word	0x000000ff
        /*052c*/ 	.word	0x00000030
        /*0530*/ 	.short	0x010b
        /*0532*/ 	.byte	0x04
	.zero		1


	//   ....[68]....
        /*0534*/ 	.word	0x00005310
        /*0538*/ 	.word	0x000000ff
        /*053c*/ 	.word	0x00000000
        /*0540*/ 	.short	0x0101
        /*0542*/ 	.byte	0x07
	.zero		1


	//   ....[69]....
        /*0544*/ 	.word	0x00005320
        /*0548*/ 	.word	0x000000ff
        /*054c*/ 	.word	0x00000048
        /*0550*/ 	.short	0x010a
        /*0552*/ 	.byte	0x05
	.zero		1


	//   ....[70]....
        /*0554*/ 	.word	0x00005570
        /*0558*/ 	.word	0x000000ff
        /*055c*/ 	.word	0x00000030
        /*0560*/ 	.short	0x010b
        /*0562*/ 	.byte	0x05
	.zero		1


	//   ....[71]....
        /*0564*/ 	.word	0x00005580
        /*0568*/ 	.word	0x000000ff
        /*056c*/ 	.word	0x00000000
        /*0570*/ 	.short	0x0101
        /*0572*/ 	.byte	0x04
	.zero		1


	//   ....[72]....
        /*0574*/ 	.word	0x000055d0
        /*0578*/ 	.word	0x000000ff
        /*057c*/ 	.word	0x00000000
        /*0580*/ 	.short	0x010a
        /*0582*/ 	.byte	0x04
	.zero		1


	//   ....[73]....
        /*0584*/ 	.word	0x00005660
        /*0588*/ 	.word	0x000000ff
        /*058c*/ 	.word	0x00000000
        /*0590*/ 	.short	0x010a
        /*0592*/ 	.byte	0x05
	.zero		1


	//   ....[74]....
        /*0594*/ 	.word	0x00005700
        /*0598*/ 	.word	0x00000000
        /*059c*/ 	.word	0x00000000
        /*05a0*/ 	.short	0x010a
        /*05a2*/ 	.byte	0xff
	.zero		1


	//   ....[75]....
        /*05a4*/ 	.word	0x00005a70
        /*05a8*/ 	.word	0x00000000
        /*05ac*/ 	.word	0x00000070
        /*05b0*/ 	.short	0x010a
        /*05b2*/ 	.byte	0xff
	.zero		1


	//   ....[76]....
        /*05b4*/ 	.word	0x00005b40
        /*05b8*/ 	.word	0x00000000
        /*05bc*/ 	.word	0x00000000
        /*05c0*/ 	.short	0x0101
        /*05c2*/ 	.byte	0xff
	.zero		1


	//   ....[77]....
        /*05c4*/ 	.word	0x00006790
        /*05c8*/ 	.word	0x00000002
        /*05cc*/ 	.word	0x00000030
        /*05d0*/ 	.short	0x010a
        /*05d2*/ 	.byte	0xff
	.zero		1


	//   ....[78]....
        /*05d4*/ 	.word	0x000067d0
        /*05d8*/ 	.word	0x00000047
        /*05dc*/ 	.word	0x00000090
        /*05e0*/ 	.short	0x010a
        /*05e2*/ 	.byte	0xff
	.zero		1


	//   ....[79]....
        /*05e4*/ 	.word	0x000068c0
        /*05e8*/ 	.word	0x00000002
        /*05ec*/ 	.word	0x00000030
        /*05f0*/ 	.short	0x010a
        /*05f2*/ 	.byte	0xff
	.zero		1


	//   ....[80]....
        /*05f4*/ 	.word	0x00006af0
        /*05f8*/ 	.word	0x00000047
        /*05fc*/ 	.word	0x00000090
        /*0600*/ 	.short	0x010a
        /*0602*/ 	.byte	0xff
	.zero		1


	//   ....[81]....
        /*0604*/ 	.word	0x00007390
        /*0608*/ 	.word	0x00000000
        /*060c*/ 	.word	0x00000000
        /*0610*/ 	.short	0x0101
        /*0612*/ 	.byte	0xff
	.zero		1


	//   ....[82]....
        /*0614*/ 	.word	0x000073a0
        /*0618*/ 	.word	0x00000002
        /*061c*/ 	.word	0x00000030
        /*0620*/ 	.short	0x010a
        /*0622*/ 	.byte	0xff
	.zero		1


	//   ....[83]....
        /*0624*/ 	.word	0x00007470
        /*0628*/ 	.word	0x00000002
        /*062c*/ 	.word	0x00000030
        /*0630*/ 	.short	0x010a
        /*0632*/ 	.byte	0xff
	.zero		1


	//   ....[84]....
        /*0634*/ 	.word	0x00007a70
        /*0638*/ 	.word	0x000000ff
        /*063c*/ 	.word	0x00000000
        /*0640*/ 	.short	0x0101
        /*0642*/ 	.byte	0x04
	.zero		1


	//   ....[85]....
        /*0644*/ 	.word	0x00007e60
        /*0648*/ 	.word	0x00000000
        /*064c*/ 	.word	0x00000000
        /*0650*/ 	.short	0x0101
        /*0652*/ 	.byte	0xff
	.zero		1


	//   ....[86]....
        /*0654*/ 	.word	0x00008110
        /*0658*/ 	.word	0x000000ff
        /*065c*/ 	.word	0x00000000
        /*0660*/ 	.short	0x0101
        /*0662*/ 	.byte	0x04
	.zero		1


	//   ....[87]....
        /*0664*/ 	.word	0x00008130
        /*0668*/ 	.word	0x00000000
        /*066c*/ 	.word	0x000000e0
        /*0670*/ 	.short	0x010a
        /*0672*/ 	.byte	0xff
	.zero		1


	//   ....[88]....
        /*0674*/ 	.word	0x00008190
        /*0678*/ 	.word	0x00000000
        /*067c*/ 	.word	0x00000018
        /*0680*/ 	.short	0x010a
        /*0682*/ 	.byte	0xff
	.zero		1


	//   ....[89]....
        /*0684*/ 	.word	0x000081f0
        /*0688*/ 	.word	0x00000000
        /*068c*/ 	.word	0x00000018
        /*0690*/ 	.short	0x010a
        /*0692*/ 	.byte	0xff
	.zero		1


	//   ....[90]....
        /*0694*/ 	.word	0x00008240
        /*0698*/ 	.word	0x00000003
        /*069c*/ 	.word	0x00000070
        /*06a0*/ 	.short	0x010a
        /*06a2*/ 	.byte	0xff
	.zero		1


	//   ....[91]....
        /*06a4*/ 	.word	0x000082a0
        /*06a8*/ 	.word	0x00000000
        /*06ac*/ 	.word	0x00000000
        /*06b0*/ 	.short	0x010a
        /*06b2*/ 	.byte	0xff
	.zero		1


	//   ....[92]....
        /*06b4*/ 	.word	0x00008300
        /*06b8*/ 	.word	0x00000000
        /*06bc*/ 	.word	0x00000000
        /*06c0*/ 	.short	0x010a
        /*06c2*/ 	.byte	0xff
	.zero		1


	//   ....[93]....
        /*06c4*/ 	.word	0x00008350
        /*06c8*/ 	.word	0x00000002
        /*06cc*/ 	.word	0x000000d0
        /*06d0*/ 	.short	0x010a
        /*06d2*/ 	.byte	0xff
	.zero		1


	//   ....[94]....
        /*06d4*/ 	.word	0x000083b0
        /*06d8*/ 	.word	0x00000002
        /*06dc*/ 	.word	0x00000080
        /*06e0*/ 	.short	0x010a
        /*06e2*/ 	.byte	0xff
	.zero		1


	//   ....[95]....
        /*06e4*/ 	.word	0x00008400
        /*06e8*/ 	.word	0x00000002
        /*06ec*/ 	.word	0x00000070
        /*06f0*/ 	.short	0x010a
        /*06f2*/ 	.byte	0xff
	.zero		1


	//   ....[96]....
        /*06f4*/ 	.word	0x00008460
        /*06f8*/ 	.word	0x00000000
        /*06fc*/ 	.word	0x00000080
        /*0700*/ 	.short	0x010a
        /*0702*/ 	.byte	0xff
	.zero		1


	//   ....[97]....
        /*0704*/ 	.word	0x000084b0
        /*0708*/ 	.word	0x00000000
        /*070c*/ 	.word	0x00000070
        /*0710*/ 	.short	0x010a
        /*0712*/ 	.byte	0xff
	.zero		1


	//   ....[98]....
        /*0714*/ 	.word	0x00008520
        /*0718*/ 	.word	0x00000002
        /*071c*/ 	.word	0x000000b0
        /*0720*/ 	.short	0x010a
        /*0722*/ 	.byte	0xff
	.zero		1


	//   ....[99]....
        /*0724*/ 	.word	0x00008580
        /*0728*/ 	.word	0x00000000
        /*072c*/ 	.word	0x00000000
        /*0730*/ 	.short	0x010a
        /*0732*/ 	.byte	0xff
	.zero		1


	//   ....[100]....
        /*0734*/ 	.word	0x000085e0
        /*0738*/ 	.word	0x00000000
        /*073c*/ 	.word	0x00000000
        /*0740*/ 	.short	0x010a
        /*0742*/ 	.byte	0xff
	.zero		1


	//   ....[101]....
        /*0744*/ 	.word	0x00008640
        /*0748*/ 	.word	0x00000000
        /*074c*/ 	.word	0x00000000
        /*0750*/ 	.short	0x010a
        /*0752*/ 	.byte	0xff
	.zero		1


	//   ....[102]....
        /*0754*/ 	.word	0x000086a0
        /*0758*/ 	.word	0x00000000
        /*075c*/ 	.word	0x00000000
        /*0760*/ 	.short	0x010a
        /*0762*/ 	.byte	0xff
	.zero		1


	//   ....[103]....
        /*0764*/ 	.word	0x00008700
        /*0768*/ 	.word	0x00000000
        /*076c*/ 	.word	0x00000000
        /*0770*/ 	.short	0x010a
        /*0772*/ 	.byte	0xff
	.zero		1


	//   ....[104]....
        /*0774*/ 	.word	0x00008750
        /*0778*/ 	.word	0x00000008
        /*077c*/ 	.word	0x00000070
        /*0780*/ 	.short	0x010a
        /*0782*/ 	.byte	0xff
	.zero		1


	//   ....[105]....
        /*0784*/ 	.word	0x000087b0
        /*0788*/ 	.word	0x00000000
        /*078c*/ 	.word	0x00000068
        /*0790*/ 	.short	0x010a
        /*0792*/ 	.byte	0xff
	.zero		1


	//   ....[106]....
        /*0794*/ 	.word	0x00008810
        /*0798*/ 	.word	0x00000000
        /*079c*/ 	.word	0x00000048
        /*07a0*/ 	.short	0x010a
        /*07a2*/ 	.byte	0xff
	.zero		1


	//   ....[107]....
        /*07a4*/ 	.word	0x00008870
        /*07a8*/ 	.word	0x00000002
        /*07ac*/ 	.word	0x00000048
        /*07b0*/ 	.short	0x010a
        /*07b2*/ 	.byte	0xff
	.zero		1


	//   ....[108]....
        /*07b4*/ 	.word	0x000088d0
        /*07b8*/ 	.word	0x00000000
        /*07bc*/ 	.word	0x00000000
        /*07c0*/ 	.short	0x010a
        /*07c2*/ 	.byte	0xff
	.zero		1


	//   ....[109]....
        /*07c4*/ 	.word	0x00008930
        /*07c8*/ 	.word	0x00000000
        /*07cc*/ 	.word	0x00000000
        /*07d0*/ 	.short	0x010a
        /*07d2*/ 	.byte	0xff
	.zero		1


	//   ....[110]....
        /*07d4*/ 	.word	0x00008980
        /*07d8*/ 	.word	0x00000000
        /*07dc*/ 	.word	0x00000070
        /*07e0*/ 	.short	0x010a
        /*07e2*/ 	.byte	0xff
	.zero		1


	//   ....[111]....
        /*07e4*/ 	.word	0x000089d0
        /*07e8*/ 	.word	0x00000002
        /*07ec*/ 	.word	0x00000030
        /*07f0*/ 	.short	0x010a
        /*07f2*/ 	.byte	0xff
	.zero		1


	//   ....[112]....
        /*07f4*/ 	.word	0x00008a20
        /*07f8*/ 	.word	0x00000047
        /*07fc*/ 	.word	0x00000090
        /*0800*/ 	.short	0x010a
        /*0802*/ 	.byte	0xff
	.zero		1


	//   ....[113]....
        /*0804*/ 	.word	0x00008a70
        /*0808*/ 	.word	0x00000002
        /*080c*/ 	.word	0x00000030
        /*0810*/ 	.short	0x010a
        /*0812*/ 	.byte	0xff
	.zero		1


	//----- nvinfo : EIATTR_NUM_MBARRIERS
	.align		4
.L_47:
        /*0814*/ 	.byte	0x03, 0x38
        /*0816*/ 	.short	0x001e


	//----- nvinfo : EIATTR_EXIT_INSTR_OFFSETS
	.align		4
        /*0818*/ 	.byte	0x04, 0x1c
        /*081a*/ 	.short	(.L_49 - .L_48)


	//   ....[0]....
.L_48:
        /*081c*/ 	.word	0x00002d10


	//   ....[1]....
        /*0820*/ 	.word	0x00003200


	//   ....[2]....
        /*0824*/ 	.word	0x00003260


	//   ....[3]....
        /*0828*/ 	.word	0x00004690


	//   ....[4]....
        /*082c*/ 	.word	0x00005730


	//   ....[5]....
        /*0830*/ 	.word	0x00005770


	//   ....[6]....
        /*0834*/ 	.word	0x00008000


	//   ....[7]....
        /*0838*/ 	.word	0x00008080


	//   ....[8]....
        /*083c*/ 	.word	0x000080b0


	//   ....[9]....
        /*0840*/ 	.word	0x00008120


	//----- nvinfo : EIATTR_MAX_THREADS
	.align		4
.L_49:
        /*0844*/ 	.byte	0x04, 0x05
        /*0846*/ 	.short	(.L_51 - .L_50)
.L_50:
        /*0848*/ 	.word	0x00000100
        /*084c*/ 	.word	0x00000001
        /*0850*/ 	.word	0x00000001


	//----- nvinfo : EIATTR_CRS_STACK_SIZE
	.align		4
.L_51:
        /*0854*/ 	.byte	0x04, 0x1e
        /*0856*/ 	.short	(.L_53 - .L_52)
.L_52:
        /*0858*/ 	.word	0x00000000


	//----- nvinfo : EIATTR_CBANK_PARAM_SIZE
	.align		4
.L_53:
        /*085c*/ 	.byte	0x03, 0x19
        /*085e*/ 	.short	0x0800


	//----- nvinfo : EIATTR_PARAM_CBANK
	.align		4
        /*0860*/ 	.byte	0x04, 0x0a
        /*0862*/ 	.short	(.L_55 - .L_54)
	.align		4
.L_54:
        /*0864*/ 	.word	index@(.nv.constant0._ZN7cutlass13device_kernelINS_4gemm6kernel13GemmUniversalIN4cute5tupleIJiiiiEEENS1_10collective13CollectiveMmaINS1_35MainloopSm100TmaUmmaWarpSpecializedILi3ELi2ELi4ENS5_IJNS4_1CILi2EEENSA_ILi1EEESC_EEEEENS5_IJNSA_ILi64EEESF_NSA_ILi128EEEEEENS_10tfloat32_tENS5_IJlSC_lEEESI_SJ_NS4_8TiledMMAINS4_8MMA_AtomIJNS4_17SM100_MMA_TF32_SSISI_SI_fLi64ELi64ELNS4_4UMMA5MajorE0ELSO_0ELNSN_7ScaleInE0ELSP_0EEEEEENS4_6LayoutINS5_IJSC_SC_SC_EEENS5_IJNSA_ILi0EEESU_SU_EEEEENS5_IJNS4_10UnderscoreESX_SX_EEEEENS4_13SM90_TMA_LOADENS4_14ComposedLayoutINS4_7SwizzleILi3ELi4ELi3EEENS4_18smem_ptr_flag_bitsILi32EEENSS_INS5_IJNSA_ILi8EEENSA_ILi32EEEEEENS5_IJS17_SC_EEEEEEEvNS4_8identityENS4_23SM90_TMA_LOAD_MULTICASTES1B_vS1C_EENS_8epilogue10collective18CollectiveEpilogueINS1F_23Sm100TmaWarpSpecializedILi3ELi2ELi16ELb1ELb0EEEJSH_NS5_IJNSS_ISF_SC_EENSS_IS17_SC_EEEEESI_SJ_SI_SJ_NS1F_6fusion15FusionCallbacksIS1J_NS1N_17LinearCombinationISI_fSI_fLNS_15FloatRoundStyleE2EEESH_S1M_JEEENS4_5SM1004TMEM4LOAD26SM100_TMEM_LOAD_16dp128b8xES10_S1B_NS4_17SM75_U32x4_LDSM_NENS4_14SM90_TMA_STOREES1B_NS4_17SM90_U32x4_STSM_NENS4_39AutoVectorizingCopyWithAssumedAlignmentILi128EEEEEEvvEEEEvNT_6ParamsE)
        /*0868*/ 	.short	0x0380
        /*086a*/ 	.short	0x0800


	//----- nvinfo : EIATTR_SW_WAR
	.align		4
.L_55:
        /*086c*/ 	.byte	0x04, 0x36
        /*086e*/ 	.short	(.L_57 - .L_56)
.L_56:
        /*0870*/ 	.word	0x00000008
.L_57:


//--------------------- .nv.callgraph             --------------------------
	.section	.nv.callgraph,"",@"SHT_CUDA_CALLGRAPH"
	.align	4
	.sectionentsize	8
	.align		4
        /*0000*/ 	.word	0x00000000
	.align		4
        /*0004*/ 	.word	0xffffffff
	.align		4
        /*0008*/ 	.word	index@(_ZN7cutlass13device_kernelINS_4gemm6kernel13GemmUniversalIN4cute5tupleIJiiiiEEENS1_10collective13CollectiveMmaINS1_35MainloopSm100TmaUmmaWarpSpecializedILi3ELi2ELi4ENS5_IJNS4_1CILi2EEENSA_ILi1EEESC_EEEEENS5_IJNSA_ILi64EEESF_NSA_ILi128EEEEEENS_10tfloat32_tENS5_IJlSC_lEEESI_SJ_NS4_8TiledMMAINS4_8MMA_AtomIJNS4_17SM100_MMA_TF32_SSISI_SI_fLi64ELi64ELNS4_4UMMA5MajorE0ELSO_0ELNSN_7ScaleInE0ELSP_0EEEEEENS4_6LayoutINS5_IJSC_SC_SC_EEENS5_IJNSA_ILi0EEESU_SU_EEEEENS5_IJNS4_10UnderscoreESX_SX_EEEEENS4_13SM90_TMA_LOADENS4_14ComposedLayoutINS4_7SwizzleILi3ELi4ELi3EEENS4_18smem_ptr_flag_bitsILi32EEENSS_INS5_IJNSA_ILi8EEENSA_ILi32EEEEEENS5_IJS17_SC_EEEEEEEvNS4_8identityENS4_23SM90_TMA_LOAD_MULTICASTES1B_vS1C_EENS_8epilogue10collective18CollectiveEpilogueINS1F_23Sm100TmaWarpSpecializedILi3ELi2ELi16ELb1ELb0EEEJSH_NS5_IJNSS_ISF_SC_EENSS_IS17_SC_EEEEESI_SJ_SI_SJ_NS1F_6fusion15FusionCallbacksIS1J_NS1N_17LinearCombinationISI_fSI_fLNS_15FloatRoundStyleE2EEESH_S1M_JEEENS4_5SM1004TMEM4LOAD26SM100_TMEM_LOAD_16dp128b8xES10_S1B_NS4_17SM75_U32x4_LDSM_NENS4_14SM90_TMA_STOREES1B_NS4_17SM90_U32x4_STSM_NENS4_39AutoVectorizingCopyWithAssumedAlignmentILi128EEEEEEvvEEEEvNT_6ParamsE)
	.align		4
        /*000c*/ 	.word	index@(__assertfail)
	.align		4
        /*0010*/ 	.word	0x00000000
	.align		4
        /*0014*/ 	.word	0xfffffffe
	.align		4
        /*0018*/ 	.word	0x00000000
	.align		4
        /*001c*/ 	.word	0xfffffffd
	.align		4
        /*0020*/ 	.word	0x00000000
	.align		4
        /*0024*/ 	.word	0xfffffffc


//--------------------- .nv.constant4             --------------------------
	.section	.nv.constant4,"a",@progbits
	.align	8
	.align		8
.nv.constant4:
        /*0000*/ 	.dword	__assertfail
	.align		8
        /*0008*/ 	.dword	__unnamed_1
	.align		8
        /*0010*/ 	.dword	__unnamed_2
	.align		8
        /*0018*/ 	.dword	_ZN39_INTERNAL_e552de05_4_k_cu_b74f3c17_99604cuda3std3__45__cpo5beginE
	.align		8
        /*0020*/ 	.dword	_ZN39_INTERNAL_e552de05_4_k_cu_b74f3c17_99604cuda3std3__45__cpo3endE
	.align		8
        /*0028*/ 	.dword	_ZN39_INTERNAL_e552de05_4_k_cu_b74f3c17_99604cuda3std3__45__cpo6cbeginE
	.align		8
        /*0030*/ 	.dword	_ZN39_INTERNAL_e552de05_4_k_cu_b74f3c17_99604cuda3std3__45__cpo4cendE
	.align		8
        /*0038*/ 	.dword	_ZN39_INTERNAL_e552de05_4_k_cu_b74f3c17_99604cuda3std3__441_GLOBAL__N__e552de05_4_k_cu_b74f3c17_99606ignoreE
	.align		8
        /*0040*/ 	.dword	_ZN39_INTERNAL_e552de05_4_k_cu_b74f3c17_99604cuda3std3__419piecewise_constructE
	.align		8
        /*0048*/ 	.dword	_ZN39_INTERNAL_e552de05_4_k_cu_b74f3c17_99604cuda3std3__48in_placeE
	.align		8
        /*0050*/ 	.dword	_ZN39_INTERNAL_e552de05_4_k_cu_b74f3c17_99604cuda3std6ranges3__45__cpo4swapE
	.align		8
        /*0058*/ 	.dword	_ZN39_INTERNAL_e552de05_4_k_cu_b74f3c17_99604cuda3std6ranges3__45__cpo9iter_moveE
	.align		8
        /*0060*/ 	.dword	_ZN39_INTERNAL_e552de05_4_k_cu_b74f3c17_99604cute7productE
	.align		8
        /*0068*/ 	.dword	_ZN39_INTERNAL_e552de05_4_k_cu_b74f3c17_99604cute1_E
	.align		8
        /*0070*/ 	.dword	$str$25
	.align		8
        /*0078*/ 	.dword	$str$26
	.align		8
        /*0080*/ 	.dword	$str$27
	.align		8
        /*0088*/ 	.dword	$str$28


//--------------------- .text._ZN7cutlass13device_kernelINS_4gemm6kernel13GemmUniversalIN4cute5tupleIJiiiiEEENS1_10collective13CollectiveMmaINS1_35MainloopSm100TmaUmmaWarpSpecializedILi3ELi2ELi4ENS5_IJNS4_1CILi2EEENSA_ILi1EEESC_EEEEENS5_IJNSA_ILi64EEESF_NSA_ILi128EEEEEENS_10tfloat32_tENS5_IJlSC_lEEESI_SJ_NS4_8TiledMMAINS4_8MMA_AtomIJNS4_17SM100_MMA_TF32_SSISI_SI_fLi64ELi64ELNS4_4UMMA5MajorE0ELSO_0ELNSN_7ScaleInE0ELSP_0EEEEEENS4_6LayoutINS5_IJSC_SC_SC_EEENS5_IJNSA_ILi0EEESU_SU_EEEEENS5_IJNS4_10UnderscoreESX_SX_EEEEENS4_13SM90_TMA_LOADENS4_14ComposedLayoutINS4_7SwizzleILi3ELi4ELi3EEENS4_18smem_ptr_flag_bitsILi32EEENSS_INS5_IJNSA_ILi8EEENSA_ILi32EEEEEENS5_IJS17_SC_EEEEEEEvNS4_8identityENS4_23SM90_TMA_LOAD_MULTICASTES1B_vS1C_EENS_8epilogue10collective18CollectiveEpilogueINS1F_23Sm100TmaWarpSpecializedILi3ELi2ELi16ELb1ELb0EEEJSH_NS5_IJNSS_ISF_SC_EENSS_IS17_SC_EEEEESI_SJ_SI_SJ_NS1F_6fusion15FusionCallbacksIS1J_NS1N_17LinearCombinationISI_fSI_fLNS_15FloatRoundStyleE2EEESH_S1M_JEEENS4_5SM1004TMEM4LOAD26SM100_TMEM_LOAD_16dp128b8xES10_S1B_NS4_17SM75_U32x4_LDSM_NENS4_14SM90_TMA_STOREES1B_NS4_17SM90_U32x4_STSM_NENS4_39AutoVectorizingCopyWithAssumedAlignmentILi128EEEEEEvvEEEEvNT_6ParamsE --------------------------
	.section	.text._ZN7cutlass13device_kernelINS_4gemm6kernel13GemmUniversalIN4cute5tupleIJiiiiEEENS1_10collective13CollectiveMmaINS1_35MainloopSm100TmaUmmaWarpSpecializedILi3ELi2ELi4ENS5_IJNS4_1CILi2EEENSA_ILi1EEESC_EEEEENS5_IJNSA_ILi64EEESF_NSA_ILi128EEEEEENS_10tfloat32_tENS5_IJlSC_lEEESI_SJ_NS4_8TiledMMAINS4_8MMA_AtomIJNS4_17SM100_MMA_TF32_SSISI_SI_fLi64ELi64ELNS4_4UMMA5MajorE0ELSO_0ELNSN_7ScaleInE0ELSP_0EEEEEENS4_6LayoutINS5_IJSC_SC_SC_EEENS5_IJNSA_ILi0EEESU_SU_EEEEENS5_IJNS4_10UnderscoreESX_SX_EEEEENS4_13SM90_TMA_LOADENS4_14ComposedLayoutINS4_7SwizzleILi3ELi4ELi3EEENS4_18smem_ptr_flag_bitsILi32EEENSS_INS5_IJNSA_ILi8EEENSA_ILi32EEEEEENS5_IJS17_SC_EEEEEEEvNS4_8identityENS4_23SM90_TMA_LOAD_MULTICASTES1B_vS1C_EENS_8epilogue10collective18CollectiveEpilogueINS1F_23Sm100TmaWarpSpecializedILi3ELi2ELi16ELb1ELb0EEEJSH_NS5_IJNSS_ISF_SC_EENSS_IS17_SC_EEEEESI_SJ_SI_SJ_NS1F_6fusion15FusionCallbacksIS1J_NS1N_17LinearCombinationISI_fSI_fLNS_15FloatRoundStyleE2EEESH_S1M_JEEENS4_5SM1004TMEM4LOAD26SM100_TMEM_LOAD_16dp128b8xES10_S1B_NS4_17SM75_U32x4_LDSM_NENS4_14SM90_TMA_STOREES1B_NS4_17SM90_U32x4_STSM_NENS4_39AutoVectorizingCopyWithAssumedAlignmentILi128EEEEEEvvEEEEvNT_6ParamsE,"ax",@progbits
	.align	128
.text._ZN7cutlass13device_kernelINS_4gemm6kernel13GemmUniversalIN4cute5tupleIJiiiiEEENS1_10collective13CollectiveMmaINS1_35MainloopSm100TmaUmmaWarpSpecializedILi3ELi2ELi4ENS5_IJNS4_1CILi2EEENSA_ILi1EEESC_EEEEENS5_IJNSA_ILi64EEESF_NSA_ILi128EEEEEENS_10tfloat32_tENS5_IJlSC_lEEESI_SJ_NS4_8TiledMMAINS4_8MMA_AtomIJNS4_17SM100_MMA_TF32_SSISI_SI_fLi64ELi64ELNS4_4UMMA5MajorE0ELSO_0ELNSN_7ScaleInE0ELSP_0EEEEEENS4_6LayoutINS5_IJSC_SC_SC_EEENS5_IJNSA_ILi0EEESU_SU_EEEEENS5_IJNS4_10UnderscoreESX_SX_EEEEENS4_13SM90_TMA_LOADENS4_14ComposedLayoutINS4_7SwizzleILi3ELi4ELi3EEENS4_18smem_ptr_flag_bitsILi32EEENSS_INS5_IJNSA_ILi8EEENSA_ILi32EEEEEENS5_IJS17_SC_EEEEEEEvNS4_8identityENS4_23SM90_TMA_LOAD_MULTICASTES1B_vS1C_EENS_8epilogue10collective18CollectiveEpilogueINS1F_23Sm100TmaWarpSpecializedILi3ELi2ELi16ELb1ELb0EEEJSH_NS5_IJNSS_ISF_SC_EENSS_IS17_SC_EEEEESI_SJ_SI_SJ_NS1F_6fusion15FusionCallbacksIS1J_NS1N_17LinearCombinationISI_fSI_fLNS_15FloatRoundStyleE2EEESH_S1M_JEEENS4_5SM1004TMEM4LOAD26SM100_TMEM_LOAD_16dp128b8xES10_S1B_NS4_17SM75_U32x4_LDSM_NENS4_14SM90_TMA_STOREES1B_NS4_17SM90_U32x4_STSM_NENS4_39AutoVectorizingCopyWithAssumedAlignmentILi128EEEEEEvvEEEEvNT_6ParamsE:
        .type           _ZN7cutlass13device_kernelINS_4gemm6kernel13GemmUniversalIN4cute5tupleIJiiiiEEENS1_10collective13CollectiveMmaINS1_35MainloopSm100TmaUmmaWarpSpecializedILi3ELi2ELi4ENS5_IJNS4_1CILi2EEENSA_ILi1EEESC_EEEEENS5_IJNSA_ILi64EEESF_NSA_ILi128EEEEEENS_10tfloat32_tENS5_IJlSC_lEEESI_SJ_NS4_8TiledMMAINS4_8MMA_AtomIJNS4_17SM100_MMA_TF32_SSISI_SI_fLi64ELi64ELNS4_4UMMA5MajorE0ELSO_0ELNSN_7ScaleInE0ELSP_0EEEEEENS4_6LayoutINS5_IJSC_SC_SC_EEENS5_IJNSA_ILi0EEESU_SU_EEEEENS5_IJNS4_10UnderscoreESX_SX_EEEEENS4_13SM90_TMA_LOADENS4_14ComposedLayoutINS4_7SwizzleILi3ELi4ELi3EEENS4_18smem_ptr_flag_bitsILi32EEENSS_INS5_IJNSA_ILi8EEENSA_ILi32EEEEEENS5_IJS17_SC_EEEEEEEvNS4_8identityENS4_23SM90_TMA_LOAD_MULTICASTES1B_vS1C_EENS_8epilogue10collective18CollectiveEpilogueINS1F_23Sm100TmaWarpSpecializedILi3ELi2ELi16ELb1ELb0EEEJSH_NS5_IJNSS_ISF_SC_EENSS_IS17_SC_EEEEESI_SJ_SI_SJ_NS1F_6fusion15FusionCallbacksIS1J_NS1N_17LinearCombinationISI_fSI_fLNS_15FloatRoundStyleE2EEESH_S1M_JEEENS4_5SM1004TMEM4LOAD26SM100_TMEM_LOAD_16dp128b8xES10_S1B_NS4_17SM75_U32x4_LDSM_NENS4_14SM90_TMA_STOREES1B_NS4_17SM90_U32x4_STSM_NENS4_39AutoVectorizingCopyWithAssumedAlignmentILi128EEEEEEvvEEEEvNT_6ParamsE,@function
        .size           _ZN7cutlass13device_kernelINS_4gemm6kernel13GemmUniversalIN4cute5tupleIJiiiiEEENS1_10collective13CollectiveMmaINS1_35MainloopSm100TmaUmmaWarpSpecializedILi3ELi2ELi4ENS5_IJNS4_1CILi2EEENSA_ILi1EEESC_EEEEENS5_IJNSA_ILi64EEESF_NSA_ILi128EEEEEENS_10tfloat32_tENS5_IJlSC_lEEESI_SJ_NS4_8TiledMMAINS4_8MMA_AtomIJNS4_17SM100_MMA_TF32_SSISI_SI_fLi64ELi64ELNS4_4UMMA5MajorE0ELSO_0ELNSN_7ScaleInE0ELSP_0EEEEEENS4_6LayoutINS5_IJSC_SC_SC_EEENS5_IJNSA_ILi0EEESU_SU_EEEEENS5_IJNS4_10UnderscoreESX_SX_EEEEENS4_13SM90_TMA_LOADENS4_14ComposedLayoutINS4_7SwizzleILi3ELi4ELi3EEENS4_18smem_ptr_flag_bitsILi32EEENSS_INS5_IJNSA_ILi8EEENSA_ILi32EEEEEENS5_IJS17_SC_EEEEEEEvNS4_8identityENS4_23SM90_TMA_LOAD_MULTICASTES1B_vS1C_EENS_8epilogue10collective18CollectiveEpilogueINS1F_23Sm100TmaWarpSpecializedILi3ELi2ELi16ELb1ELb0EEEJSH_NS5_IJNSS_ISF_SC_EENSS_IS17_SC_EEEEESI_SJ_SI_SJ_NS1F_6fusion15FusionCallbacksIS1J_NS1N_17LinearCombinationISI_fSI_fLNS_15FloatRoundStyleE2EEESH_S1M_JEEENS4_5SM1004TMEM4LOAD26SM100_TMEM_LOAD_16dp128b8xES10_S1B_NS4_17SM75_U32x4_LDSM_NENS4_14SM90_TMA_STOREES1B_NS4_17SM90_U32x4_STSM_NENS4_39AutoVectorizingCopyWithAssumedAlignmentILi128EEEEEEvvEEEEvNT_6ParamsE,(.L_x_162 - _ZN7cutlass13device_kernelINS_4gemm6kernel13GemmUniversalIN4cute5tupleIJiiiiEEENS1_10collective13CollectiveMmaINS1_35MainloopSm100TmaUmmaWarpSpecializedILi3ELi2ELi4ENS5_IJNS4_1CILi2EEENSA_ILi1EEESC_EEEEENS5_IJNSA_ILi64EEESF_NSA_ILi128EEEEEENS_10tfloat32_tENS5_IJlSC_lEEESI_SJ_NS4_8TiledMMAINS4_8MMA_AtomIJNS4_17SM100_MMA_TF32_SSISI_SI_fLi64ELi64ELNS4_4UMMA5MajorE0ELSO_0ELNSN_7ScaleInE0ELSP_0EEEEEENS4_6LayoutINS5_IJSC_SC_SC_EEENS5_IJNSA_ILi0EEESU_SU_EEEEENS5_IJNS4_10UnderscoreESX_SX_EEEEENS4_13SM90_TMA_LOADENS4_14ComposedLayoutINS4_7SwizzleILi3ELi4ELi3EEENS4_18smem_ptr_flag_bitsILi32EEENSS_INS5_IJNSA_ILi8EEENSA_ILi32EEEEEENS5_IJS17_SC_EEEEEEEvNS4_8identityENS4_23SM90_TMA_LOAD_MULTICASTES1B_vS1C_EENS_8epilogue10collective18CollectiveEpilogueINS1F_23Sm100TmaWarpSpecializedILi3ELi2ELi16ELb1ELb0EEEJSH_NS5_IJNSS_ISF_SC_EENSS_IS17_SC_EEEEESI_SJ_SI_SJ_NS1F_6fusion15FusionCallbacksIS1J_NS1N_17LinearCombinationISI_fSI_fLNS_15FloatRoundStyleE2EEESH_S1M_JEEENS4_5SM1004TMEM4LOAD26SM100_TMEM_LOAD_16dp128b8xES10_S1B_NS4_17SM75_U32x4_LDSM_NENS4_14SM90_TMA_STOREES1B_NS4_17SM90_U32x4_STSM_NENS4_39AutoVectorizingCopyWithAssumedAlignmentILi128EEEEEEvvEEEEvNT_6ParamsE)
        .other          _ZN7cutlass13device_kernelINS_4gemm6kernel13GemmUniversalIN4cute5tupleIJiiiiEEENS1_10collective13CollectiveMmaINS1_35MainloopSm100TmaUmmaWarpSpecializedILi3ELi2ELi4ENS5_IJNS4_1CILi2EEENSA_ILi1EEESC_EEEEENS5_IJNSA_ILi64EEESF_NSA_ILi128EEEEEENS_10tfloat32_tENS5_IJlSC_lEEESI_SJ_NS4_8TiledMMAINS4_8MMA_AtomIJNS4_17SM100_MMA_TF32_SSISI_SI_fLi64ELi64ELNS4_4UMMA5MajorE0ELSO_0ELNSN_7ScaleInE0ELSP_0EEEEEENS4_6LayoutINS5_IJSC_SC_SC_EEENS5_IJNSA_ILi0EEESU_SU_EEEEENS5_IJNS4_10UnderscoreESX_SX_EEEEENS4_13SM90_TMA_LOADENS4_14ComposedLayoutINS4_7SwizzleILi3ELi4ELi3EEENS4_18smem_ptr_flag_bitsILi32EEENSS_INS5_IJNSA_ILi8EEENSA_ILi32EEEEEENS5_IJS17_SC_EEEEEEEvNS4_8identityENS4_23SM90_TMA_LOAD_MULTICASTES1B_vS1C_EENS_8epilogue10collective18CollectiveEpilogueINS1F_23Sm100TmaWarpSpecializedILi3ELi2ELi16ELb1ELb0EEEJSH_NS5_IJNSS_ISF_SC_EENSS_IS17_SC_EEEEESI_SJ_SI_SJ_NS1F_6fusion15FusionCallbacksIS1J_NS1N_17LinearCombinationISI_fSI_fLNS_15FloatRoundStyleE2EEESH_S1M_JEEENS4_5SM1004TMEM4LOAD26SM100_TMEM_LOAD_16dp128b8xES10_S1B_NS4_17SM75_U32x4_LDSM_NENS4_14SM90_TMA_STOREES1B_NS4_17SM90_U32x4_STSM_NENS4_39AutoVectorizingCopyWithAssumedAlignmentILi128EEEEEEvvEEEEvNT_6ParamsE,@"STO_CUDA_ENTRY STV_DEFAULT"
_ZN7cutlass13device_kernelINS_4gemm6kernel13GemmUniversalIN4cute5tupleIJiiiiEEENS1_10collective13CollectiveMmaINS1_35MainloopSm100TmaUmmaWarpSpecializedILi3ELi2ELi4ENS5_IJNS4_1CILi2EEENSA_ILi1EEESC_EEEEENS5_IJNSA_ILi64EEESF_NSA_ILi128EEEEEENS_10tfloat32_tENS5_IJlSC_lEEESI_SJ_NS4_8TiledMMAINS4_8MMA_AtomIJNS4_17SM100_MMA_TF32_SSISI_SI_fLi64ELi64ELNS4_4UMMA5MajorE0ELSO_0ELNSN_7ScaleInE0ELSP_0EEEEEENS4_6LayoutINS5_IJSC_SC_SC_EEENS5_IJNSA_ILi0EEESU_SU_EEEEENS5_IJNS4_10UnderscoreESX_SX_EEEEENS4_13SM90_TMA_LOADENS4_14ComposedLayoutINS4_7SwizzleILi3ELi4ELi3EEENS4_18smem_ptr_flag_bitsILi32EEENSS_INS5_IJNSA_ILi8EEENSA_ILi32EEEEEENS5_IJS17_SC_EEEEEEEvNS4_8identityENS4_23SM90_TMA_LOAD_MULTICASTES1B_vS1C_EENS_8epilogue10collective18CollectiveEpilogueINS1F_23Sm100TmaWarpSpecializedILi3ELi2ELi16ELb1ELb0EEEJSH_NS5_IJNSS_ISF_SC_EENSS_IS17_SC_EEEEESI_SJ_SI_SJ_NS1F_6fusion15FusionCallbacksIS1J_NS1N_17LinearCombinationISI_fSI_fLNS_15FloatRoundStyleE2EEESH_S1M_JEEENS4_5SM1004TMEM4LOAD26SM100_TMEM_LOAD_16dp128b8xES10_S1B_NS4_17SM75_U32x4_LDSM_NENS4_14SM90_TMA_STOREES1B_NS4_17SM90_U32x4_STSM_NENS4_39AutoVectorizingCopyWithAssumedAlignmentILi128EEEEEEvvEEEEvNT_6ParamsE:
[----:B------:R-:W1:Y:S01]  /*0000*/  LDC R1, c[0x0][0x37c] ;  /* 0x0000df00ff017b82 */ /* 0x000e620000000800 */
[----:B------:R-:W2:Y:S01]  /*0010*/  S2R R64, SR_TID.X ;  /* 0x0000000000407919 */ /* 0x000ea20000002100 */
[----:B------:R-:W3:Y:S01]  /*0020*/  LDCU.64 UR8, c[0x0][0x890] ;  /* 0x00011200ff0877ac */ /* 0x000ee20008000a00 */
[----:B------:R-:W-:Y:S02]  /*0030*/  PRMT R53, RZ, 0x7610, R53 ;  /* 0x00007610ff357816 */ /* 0x000fe40000000035 */
[----:B------:R-:W-:Y:S01]  /*0040*/  ELECT P4, URZ, PT ;  /* 0x0000000000ff782f */ /* 0x000fe20003880000 */
[----:B---3--:R-:W-:-:S04]  /*0050*/  UISETP.NE.U32.AND UP0, UPT, UR8, URZ, UPT ;  /* 0x000000ff0800728c */ /* 0x008fc8000bf05070 */
[----:B------:R-:W-:Y:S01]  /*0060*/  UISETP.NE.AND.EX UP0, UPT, UR9, URZ, UPT, UP0 ;  /* 0x000000ff0900728c */ /* 0x000fe2000bf05300 */
[----:B--2---:R-:W-:-:S05]  /*0070*/  SHF.R.U32.HI R54, RZ, 0x5, R64 ;  /* 0x00000005ff367819 */ /* 0x004fca0000011640 */
[----:B------:R-:W2:Y:S02]  /*0080*/  SHFL.IDX PT, R0, R54, RZ, 0x1f ;  /* 0x00001fff36007589 */ /* 0x000ea400000e0000 */
[----:B--2---:R-:W-:Y:S01]  /*0090*/  R2UR UR18, R0 ;  /* 0x00000000001272ca */ /* 0x004fe200000e0000 */
[----:B-1----:R-:W-:-:S14]  /*00a0*/  BRA.U UP0, `(.L_x_0) ;  /* 0x0000000100307547 */ /* 0x002fdc000b800000 */
[----:B------:R-:W1:Y:S02]  /*00b0*/  LDCU.64 UR4, c[0x0][0x888] ;  /* 0x00011100ff0477ac */ /* 0x000e640008000a00 */
[----:B-1----:R-:W-:-:S04]  /*00c0*/  UISETP.NE.U32.AND UP0, UPT, UR4, URZ, UPT ;  /* 0x000000ff0400728c */ /* 0x002fc8000bf05070 */
[----:B------:R-:W-:-:S09]  /*00d0*/  UISETP.NE.AND.EX UP0, UPT, UR5, URZ, UPT, UP0 ;  /* 0x000000ff0500728c */ /* 0x000fd2000bf05300 */
[----:B------:R-:W-:Y:S05]  /*00e0*/  BRA.U !UP0, `(.L_x_1) ;  /* 0x0000000108147547 */ /* 0x000fea000b800000 */
[----:B------:R-:W1:Y:S01]  /*00f0*/  LDC.64 R26, c[0x0][0x888] ;  /* 0x00022200ff1a7b82 */ /* 0x000e620000000a00 */
[----:B------:R-:W1:Y:S02]  /*0100*/  LDCU.64 UR4, c[0x0][0x358] ;  /* 0x00006b00ff0477ac */ /* 0x000e640008000a00 */
[----:B-1----:R1:W5:Y:S01]  /*0110*/  LDG.E R26, desc[UR4][R26.64] ;  /* 0x000000041a1a7981 */ /* 0x002362000c1e1900 */
[----:B------:R-:W-:Y:S01]  /*0120*/  HFMA2 R53, -RZ, RZ, 0, 5.9604644775390625e-08 ;  /* 0x00000001ff357431 */ /* 0x000fe200000001ff */
[----:B------:R-:W-:Y:S05]  /*0130*/  BRA `(.L_x_0) ;  /* 0x00000000000c7947 */ /* 0x000fea0003800000 */
.L_x_1:
[----:B------:R-:W1:Y:S01]  /*0140*/  LDCU UR4, c[0x0][0x880] ;  /* 0x00011000ff0477ac */ /* 0x000e620008000800 */
[----:B------:R-:W-:Y:S01]  /*0150*/  HFMA2 R53, -RZ, RZ, 0, 5.9604644775390625e-08 ;  /* 0x00000001ff357431 */ /* 0x000fe200000001ff */
[----:B-1----:R-:W-:-:S07]  /*0160*/  MOV R26, UR4 ;  /* 0x00000004001a7c02 */ /* 0x002fce0008000f00 */
.L_x_0:
[----:B------:R-:W2:Y:S02]  /*0170*/  LDCU.64 UR4, c[0x0][0x8b0] ;  /* 0x00011600ff0477ac */ /* 0x000ea40008000a00 */
[----:B--2---:R-:W-:-:S04]  /*0180*/  UISETP.NE.U32.AND UP0, UPT, UR4, URZ, UPT ;  /* 0x000000ff0400728c */ /* 0x004fc8000bf05070 */
[----:B------:R-:W-:-:S09]  /*0190*/  UISETP.NE.AND.EX UP0, UPT, UR5, URZ, UPT, UP0 ;  /* 0x000000ff0500728c */ /* 0x000fd2000bf05300 */
[----:B------:R-:W-:Y:S05]  /*01a0*/  BRA.U UP0, `(.L_x_2) ;  /* 0x0000000100287547 */ /* 0x000fea000b800000 */
[----:B------:R-:W2:Y:S02]  /*01b0*/  LDCU.64 UR4, c[0x0][0x8a8] ;  /* 0x00011500ff0477ac */ /* 0x000ea40008000a00 */
[----:B--2---:R-:W-:-:S04]  /*01c0*/  UISETP.NE.U32.AND UP0, UPT, UR4, URZ, UPT ;  /* 0x000000ff0400728c */ /* 0x004fc8000bf05070 */
[----:B------:R-:W-:-:S09]  /*01d0*/  UISETP.NE.AND.EX UP0, UPT, UR5, URZ, UPT, UP0 ;  /* 0x000000ff0500728c */ /* 0x000fd2000bf05300 */
[----:B------:R-:W-:Y:S05]  /*01e0*/  BRA.U !UP0, `(.L_x_3) ;  /* 0x0000000108107547 */ /* 0x000fea000b800000 */
[----:B------:R-:W2:Y:S01]  /*01f0*/  LDC.64 R24, c[0x0][0x8a8] ;  /* 0x00022a00ff187b82 */ /* 0x000ea20000000a00 */
[----:B------:R-:W2:Y:S02]  /*0200*/  LDCU.64 UR4, c[0x0][0x358] ;  /* 0x00006b00ff0477ac */ /* 0x000ea40008000a00 */
[----:B--2---:R2:W5:Y:S01]  /*0210*/  LDG.E R24, desc[UR4][R24.64] ;  /* 0x0000000418187981 */ /* 0x004562000c1e1900 */
[----:B------:R-:W-:Y:S05]  /*0220*/  BRA `(.L_x_2) ;  /* 0x0000000000087947 */ /* 0x000fea0003800000 */
.L_x_3:
[----:B------:R-:W2:Y:S02]  /*0230*/  LDCU UR4, c[0x0][0x8a0] ;  /* 0x00011400ff0477ac */ /* 0x000ea40008000800 */
[----:B--2---:R-:W-:Y:S02]  /*0240*/  MOV R24, UR4 ;  /* 0x0000000400187c02 */ /* 0x004fe40008000f00 */
.L_x_2:
[----:B------:R-:W-:Y:S01]  /*0250*/  IMAD.U32 R0, RZ, RZ, UR18 ;  /* 0x00000012ff007e24 */ /* 0x000fe2000f8e00ff */
[----:B------:R-:W-:Y:S04]  /*0260*/  BSSY.RECONVERGENT B0, `(.L_x_4) ;  /* 0x000000c000007945 */ /* 0x000fe80003800200 */
[C---:B------:R-:W-:Y:S02]  /*0270*/  ISETP.NE.OR P1, PT, R0.reuse, 0x1, !P4 ;  /* 0x000000010000780c */ /* 0x040fe40006725670 */
[----:B------:R-:W-:-:S11]  /*0280*/  ISETP.NE.OR P0, PT, R0, 0x3, !P4 ;  /* 0x000000030000780c */ /* 0x000fd60006705670 */
[----:B------:R-:W-:Y:S05]  /*0290*/  @P1 BRA `(.L_x_5) ;  /* 0x0000000000201947 */ /* 0x000fea0003800000 */
[----:B------:R-:W3:Y:S02]  /*02a0*/  LDCU.64 UR4, c[0x0][0x348] ;  /* 0x00006900ff0477ac */ /* 0x000ee40008000a00 */
[----:B---3--:R-:W-:Y:S02]  /*02b0*/  UIADD3 UR6, UP1, UPT, UR4, 0x80, URZ ;  /* 0x0000008004067890 */ /* 0x008fe4000ff3e0ff */
[----:B------:R-:W-:Y:S02]  /*02c0*/  UIADD3 UR4, UP0, UPT, UR4, 0x180, URZ ;  /* 0x0000018004047890 */ /* 0x000fe4000ff1e0ff */
[----:B------:R-:W-:Y:S02]  /*02d0*/  UIADD3.X UR7, UPT, UPT, URZ, UR5, URZ, UP1, !UPT ;  /* 0x00000005ff077290 */ /* 0x000fe40008ffe4ff */
[----:B------:R-:W-:-:S07]  /*02e0*/  UIADD3.X UR5, UPT, UPT, URZ, UR5, URZ, UP0, !UPT ;  /* 0x00000005ff057290 */ /* 0x000fce00087fe4ff */
[----:B------:R3:W-:Y:S02]  /*02f0*/  UTMACCTL.PF [UR6] ;  /* 0x00000000060079b9 */ /* 0x0007e40008040000 */
[----:B------:R3:W-:Y:S02]  /*0300*/  UTMACCTL.PF [UR4] ;  /* 0x00000000040079b9 */ /* 0x0007e40008040000 */
[----:B---3--:R-:W-:Y:S01]  /*0310*/  NOP ;  /* 0x0000000000007918 */ /* 0x008fe20000000000 */
.L_x_5:
[----:B------:R-:W-:Y:S05]  /*0320*/  BSYNC.RECONVERGENT B0 ;  /* 0x0000000000007941 */ /* 0x000fea0003800200 */
.L_x_4:
[----:B------:R-:W-:Y:S04]  /*0330*/  BSSY.RECONVERGENT B0, `(.L_x_6) ;  /* 0x000000a000007945 */ /* 0x000fe80003800200 */
        /* <DEDUP_REMOVED lines=9> */
.L_x_7:
[----:B------:R-:W-:Y:S05]  /*03d0*/  BSYNC.RECONVERGENT B0 ;  /* 0x0000000000007941 */ /* 0x000fea0003800200 */
.L_x_6:
[----:B------:R-:W3:Y:S01]  /*03e0*/  LDCU.64 UR4, c[0x0][0x888] ;  /* 0x00011100ff0477ac */ /* 0x000ee20008000a00 */
[----:B------:R-:W-:Y:S02]  /*03f0*/  UISETP.EQ.U32.AND UP2, UPT, UR8, URZ, UPT ;  /* 0x000000ff0800728c */ /* 0x000fe4000bf42070 */
[----:B------:R-:W-:Y:S02]  /*0400*/  UPLOP3.LUT UP3, UPT, UPT, UPT, UPT, 0x80, 0x8 ;  /* 0x000000000008789c */ /* 0x000fe40003f6f070 */
[----:B---3--:R-:W-:-:S04]  /*0410*/  UISETP.NE.U32.AND UP0, UPT, UR4, URZ, UPT ;  /* 0x000000ff0400728c */ /* 0x008fc8000bf05070 */
[----:B------:R-:W-:-:S04]  /*0420*/  UISETP.NE.AND.EX UP1, UPT, UR5, URZ, UPT, UP0 ;  /* 0x000000ff0500728c */ /* 0x000fc8000bf25300 */
[----:B------:R-:W-:-:S04]  /*0430*/  UISETP.EQ.OR.EX UP4, UPT, UR9, URZ, !UP1, UP2 ;  /* 0x000000ff0900728c */ /* 0x000fc8000cf82720 */
[----:B------:R-:W-:-:S06]  /*0440*/  UP2UR UR4, UPR, URZ, 0x10 ;  /* 0x00000010ff047883 */ /* 0x000fcc0008000000 */
[----:B------:R-:W-:Y:S01]  /*0450*/  MOV R57, UR4 ;  /* 0x0000000400397c02 */ /* 0x000fe20008000f00 */
[----:B------:R-:W-:Y:S06]  /*0460*/  BRA.U !UP4, `(.L_x_8) ;  /* 0x000000010c207547 */ /* 0x000fec000b800000 */
[----:B------:R-:W-:Y:S01]  /*0470*/  UISETP.NE.U32.AND UP2, UPT, UR8, URZ, UPT ;  /* 0x000000ff0800728c */ /* 0x000fe2000bf45070 */
[----:B-----5:R-:W-:Y:S01]  /*0480*/  FSETP.NEU.AND P0, PT, R26, RZ, PT ;  /* 0x000000ff1a00720b */ /* 0x020fe20003f0d000 */
[----:B------:R-:W-:Y:S02]  /*0490*/  USEL UR4, URZ, 0xffffffff, UP1 ;  /* 0xffffffffff047887 */ /* 0x000fe40008800000 */
[----:B------:R-:W-:-:S10]  /*04a0*/  UISETP.NE.AND.EX UP2, UPT, UR9, URZ, UPT, UP2 ;  /* 0x000000ff0900728c */ /* 0x000fd4000bf45320 */
[----:B------:R-:W-:Y:S01]  /*04b0*/  VOTEU.ANY UP0, P0 ;  /* 0x0000000000ff7886 */ /* 0x000fe20000000100 */
[----:B------:R-:W-:-:S04]  /*04c0*/  @!UP2 USEL UR4, URZ, 0xffffffff, UP0 ;  /* 0xffffffffff04a887 */ /* 0x000fc80008000000 */
[----:B------:R-:W-:-:S04]  /*04d0*/  ULOP3.LUT UR4, UR4, 0x1, URZ, 0xc0, !UPT ;  /* 0x0000000104047892 */ /* 0x000fc8000f8ec0ff */
[----:B------:R-:W-:-:S11]  /*04e0*/  UISETP.NE.U32.AND UP3, UPT, UR4, 0x1, UPT ;  /* 0x000000010400788c */ /* 0x000fd6000bf65070 */
.L_x_8:
[----:B------:R-:W3:Y:S01]  /*04f0*/  SHFL.IDX PT, R2, R54, RZ, 0x1f ;  /* 0x00001fff36027589 */ /* 0x000ee200000e0000 */
[----:B------:R-:W-:Y:S01]  /*0500*/  UISETP.NE.AND UP5, UPT, UR18, 0x2, UPT ;  /* 0x000000021200788c */ /* 0x000fe2000bfa5270 */
[----:B---3--:R-:W-:-:S13]  /*0510*/  ISETP.NE.AND P0, PT, R2, RZ, PT ;  /* 0x000000ff0200720c */ /* 0x008fda0003f05270 */
[----:B------:R-:W-:Y:S05]  /*0520*/  @P0 BRA `(.L_x_9) ;  /* 0x0000000000500947 */ /* 0x000fea0003800000 */
[----:B------:R-:W3:Y:S01]  /*0530*/  S2UR UR4, SR_CgaCtaId ;  /* 0x00000000000479c3 */ /* 0x000ee20000008800 */
[----:B------:R-:W-:Y:S01]  /*0540*/  UMOV UR5, 0x400 ;  /* 0x0000040000057882 */ /* 0x000fe20000000000 */
[----:B------:R-:W-:Y:S01]  /*0550*/  UMOV UR8, 0x1 ;  /* 0x0000000100087882 */ /* 0x000fe20000000000 */
[----:B------:R-:W-:Y:S01]  /*0560*/  UMOV UR6, 0x2 ;  /* 0x0000000200067882 */ /* 0x000fe20000000000 */
[----:B------:R-:W-:-:S04]  /*0570*/  UIADD3 UR8, UPT, UPT, -UR8, 0x100000, URZ ;  /* 0x0010000008087890 */ /* 0x000fc8000fffe1ff */
[----:B------:R-:W-:Y:S02]  /*0580*/  USHF.L.U32 UR9, UR8, 0xb, URZ ;  /* 0x0000000b08097899 */ /* 0x000fe400080006ff */
[----:B------:R-:W-:Y:S02]  /*0590*/  USHF.L.U32 UR8, UR8, 0x1, URZ ;  /* 0x0000000108087899 */ /* 0x000fe400080006ff */
[----:B------:R-:W-:-:S04]  /*05a0*/  UIADD3 UR6, UPT, UPT, -UR6, 0x100000, URZ ;  /* 0x0010000006067890 */ /* 0x000fc8000fffe1ff */
[----:B------:R-:W-:Y:S02]  /*05b0*/  USHF.L.U32 UR7, UR6, 0xb, URZ ;  /* 0x0000000b06077899 */ /* 0x000fe400080006ff */
[----:B------:R-:W-:Y:S01]  /*05c0*/  USHF.L.U32 UR6, UR6, 0x1, URZ ;  /* 0x0000000106067899 */ /* 0x000fe200080006ff */
[----:B------:R-:W-:Y:S01]  /*05d0*/  ELECT P0, URZ, PT ;  /* 0x0000000000ff782f */ /* 0x000fe20003800000 */
[----:B---3--:R-:W-:Y:S01]  /*05e0*/  ULEA UR4, UR4, UR5, 0x18 ;  /* 0x0000000504047291 */ /* 0x008fe2000f8ec0ff */
[----:B------:R-:W3:Y:S11]  /*05f0*/  FENCE.VIEW.ASYNC.S ;  /* 0x00000000000073c6 */ /* 0x000ef60000000000 */
[----:B---3--:R3:W4:Y:S01]  /*0600*/  SYNCS.EXCH.64 URZ, [UR4], UR8 ;  /* 0x0000000804ff75b2 */ /* 0x0087220008000100 */
[----:B------:R3:W1:Y:S01]  /*0610*/  SYNCS.EXCH.64 URZ, [UR4+0x18], UR6 ;  /* 0x0000180604ff75b2 */ /* 0x0006620008000100 */
[----:B------:R3:W1:Y:S01]  /*0620*/  SYNCS.EXCH.64 URZ, [UR4+0x8], UR8 ;  /* 0x0000080804ff75b2 */ /* 0x0006620008000100 */
[----:B------:R3:W1:Y:S01]  /*0630*/  SYNCS.EXCH.64 URZ, [UR4+0x20], UR6 ;  /* 0x0000200604ff75b2 */ /* 0x0006620008000100 */
[----:B------:R3:W1:Y:S01]  /*0640*/  SYNCS.EXCH.64 URZ, [UR4+0x10], UR8 ;  /* 0x0000100804ff75b2 */ /* 0x0006620008000100 */
[----:B------:R3:W1:Y:S01]  /*0650*/  SYNCS.EXCH.64 URZ, [UR4+0x28], UR6 ;  /* 0x0000280604ff75b2 */ /* 0x0006620008000100 */
[----:B------:R-:W-:Y:S01]  /*0660*/  NOP ;  /* 0x0000000000007918 */ /* 0x000fe20000000000 */
.L_x_9:
[----:B------:R-:W2:Y:S01]  /*0670*/  SHFL.IDX PT, R2, R54, RZ, 0x1f ;  /* 0x00001fff36027589 */ /* 0x000ea200000e0000 */
[----:B------:R-:W-:Y:S01]  /*0680*/  NOP ;  /* 0x0000000000007918 */ /* 0x000fe20000000000 */
[----:B--2---:R-:W-:-:S13]  /*0690*/  ISETP.NE.AND P0, PT, R2, 0x1, PT ;  /* 0x000000010200780c */ /* 0x004fda0003f05270 */
[----:B------:R-:W-:Y:S05]  /*06a0*/  @P0 BRA `(.L_x_10) ;  /* 0x0000000000500947 */ /* 0x000fea0003800000 */
[----:B---3--:R-:W2:Y:S01]  /*06b0*/  S2UR UR4, SR_CgaCtaId ;  /* 0x00000000000479c3 */ /* 0x008ea20000008800 */
        /* <DEDUP_REMOVED lines=10> */
[----:B--2---:R-:W-:Y:S01]  /*0760*/  ULEA UR4, UR4, UR5, 0x18 ;  /* 0x0000000504047291 */ /* 0x004fe2000f8ec0ff */
[----:B------:R-:W2:Y:S11]  /*0770*/  FENCE.VIEW.ASYNC.S ;  /* 0x00000000000073c6 */ /* 0x000eb60000000000 */
[----:B--2---:R2:W3:Y:S01]  /*0780*/  SYNCS.EXCH.64 URZ, [UR4+0x30], UR8 ;  /* 0x0000300804ff75b2 */ /* 0x0044e20008000100 */
[----:B------:R2:W1:Y:S01]  /*0790*/  SYNCS.EXCH.64 URZ, [UR4+0x48], UR6 ;  /* 0x0000480604ff75b2 */ /* 0x0004620008000100 */
[----:B------:R2:W1:Y:S01]  /*07a0*/  SYNCS.EXCH.64 URZ, [UR4+0x38], UR8 ;  /* 0x0000380804ff75b2 */ /* 0x0004620008000100 */
[----:B------:R2:W1:Y:S01]  /*07b0*/  SYNCS.EXCH.64 URZ, [UR4+0x50], UR6 ;  /* 0x0000500604ff75b2 */ /* 0x0004620008000100 */
[----:B------:R2:W1:Y:S01]  /*07c0*/  SYNCS.EXCH.64 URZ, [UR4+0x40], UR8 ;  /* 0x0000400804ff75b2 */ /* 0x0004620008000100 */
[----:B------:R2:W1:Y:S01]  /*07d0*/  SYNCS.EXCH.64 URZ, [UR4+0x58], UR6 ;  /* 0x0000580604ff75b2 */ /* 0x0004620008000100 */
[----:B------:R-:W-:Y:S01]  /*07e0*/  NOP ;  /* 0x0000000000007918 */ /* 0x000fe20000000000 */
.L_x_10:
[----:B------:R-:W4:Y:S01]  /*07f0*/  SHFL.IDX PT, R2, R54, RZ, 0x1f ;  /* 0x00001fff36027589 */ /* 0x000f2200000e0000 */
[----:B------:R-:W-:Y:S01]  /*0800*/  NOP ;  /* 0x0000000000007918 */ /* 0x000fe20000000000 */
[----:B----4-:R-:W-:-:S13]  /*0810*/  ISETP.NE.AND P0, PT, R2, 0x3, PT ;  /* 0x000000030200780c */ /* 0x010fda0003f05270 */
[----:B------:R-:W-:Y:S05]  /*0820*/  @P0 BRA `(.L_x_11) ;  /* 0x0000000000300947 */ /* 0x000fea0003800000 */
[----:B--23--:R-:W2:Y:S01]  /*0830*/  S2UR UR4, SR_CgaCtaId ;  /* 0x00000000000479c3 */ /* 0x00cea20000008800 */
[----:B------:R-:W-:Y:S01]  /*0840*/  UMOV UR6, 0x400 ;  /* 0x0000040000067882 */ /* 0x000fe20000000000 */
[----:B------:R-:W-:Y:S01]  /*0850*/  UMOV UR5, 0x20 ;  /* 0x0000002000057882 */ /* 0x000fe20000000000 */
[----:B------:R-:W-:Y:S01]  /*0860*/  ELECT P0, URZ, PT ;  /* 0x0000000000ff782f */ /* 0x000fe20003800000 */
[----:B--2---:R-:W-:Y:S02]  /*0870*/  ULEA UR6, UR4, UR6, 0x18 ;  /* 0x0000000604067291 */ /* 0x004fe4000f8ec0ff */
[----:B------:R-:W-:-:S04]  /*0880*/  UIADD3 UR4, UPT, UPT, -UR5, 0x100000, URZ ;  /* 0x0010000005047890 */ /* 0x000fc8000fffe1ff */
[----:B------:R-:W-:Y:S02]  /*0890*/  USHF.L.U32 UR5, UR4, 0xb, URZ ;  /* 0x0000000b04057899 */ /* 0x000fe400080006ff */
[----:B------:R-:W-:Y:S01]  /*08a0*/  USHF.L.U32 UR4, UR4, 0x1, URZ ;  /* 0x0000000104047899 */ /* 0x000fe200080006ff */
[----:B------:R-:W2:Y:S11]  /*08b0*/  FENCE.VIEW.ASYNC.S ;  /* 0x00000000000073c6 */ /* 0x000eb60000000000 */
[----:B--2---:R4:W2:Y:S01]  /*08c0*/  SYNCS.EXCH.64 URZ, [UR6+0x60], UR4 ;  /* 0x0000600406ff75b2 */ /* 0x0048a20008000100 */
[----:B------:R4:W3:Y:S02]  /*08d0*/  SYNCS.EXCH.64 URZ, [UR6+0x68], UR4 ;  /* 0x0000680406ff75b2 */ /* 0x0008e40008000100 */
[----:B----4-:R-:W-:Y:S01]  /*08e0*/  NOP ;  /* 0x0000000000007918 */ /* 0x010fe20000000000 */
.L_x_11:
[----:B------:R-:W4:Y:S01]  /*08f0*/  SHFL.IDX PT, R2, R54, RZ, 0x1f ;  /* 0x00001fff36027589 */ /* 0x000f2200000e0000 */
[----:B------:R-:W-:Y:S01]  /*0900*/  NOP ;  /* 0x0000000000007918 */ /* 0x000fe20000000000 */
[----:B----4-:R-:W-:-:S13]  /*0910*/  ISETP.NE.AND P0, PT, R2, 0x4, PT ;  /* 0x000000040200780c */ /* 0x010fda0003f05270 */
[----:B------:R-:W-:Y:S05]  /*0920*/  @P0 BRA `(.L_x_12) ;  /* 0x00000000004c0947 */ /* 0x000fea0003800000 */
[----:B--23--:R-:W2:Y:S01]  /*0930*/  S2UR UR6, SR_CgaCtaId ;  /* 0x00000000000679c3 */ /* 0x00cea20000008800 */
[----:B------:R-:W-:Y:S01]  /*0940*/  UMOV UR4, 0x1e0 ;  /* 0x000001e000047882 */ /* 0x000fe20000000000 */
[----:B------:R-:W-:Y:S01]  /*0950*/  UMOV UR5, 0x400 ;  /* 0x0000040000057882 */ /* 0x000fe20000000000 */
[----:B------:R-:W-:Y:S01]  /*0960*/  USEL UR4, UR4, 0x1a0, UP3 ;  /* 0x000001a004047887 */ /* 0x000fe20009800000 */
[----:B------:R-:W-:Y:S01]  /*0970*/  UMOV UR8, 0x1 ;  /* 0x0000000100087882 */ /* 0x000fe20000000000 */
[----:B------:R-:W-:Y:S01]  /*0980*/  ELECT P0, URZ, PT ;  /* 0x0000000000ff782f */ /* 0x000fe20003800000 */
[----:B------:R-:W-:-:S04]  /*0990*/  UIADD3 UR8, UPT, UPT, -UR8, 0x100000, URZ ;  /* 0x0010000008087890 */ /* 0x000fc8000fffe1ff */
[----:B------:R-:W-:Y:S02]  /*09a0*/  USHF.L.U32 UR9, UR8, 0xb, URZ ;  /* 0x0000000b08097899 */ /* 0x000fe400080006ff */
[----:B------:R-:W-:Y:S02]  /*09b0*/  USHF.L.U32 UR8, UR8, 0x1, URZ ;  /* 0x0000000108087899 */ /* 0x000fe400080006ff */
[----:B--2---:R-:W-:Y:S02]  /*09c0*/  ULEA UR6, UR6, UR5, 0x18 ;  /* 0x0000000506067291 */ /* 0x004fe4000f8ec0ff */
[----:B------:R-:W-:-:S04]  /*09d0*/  UIADD3 UR4, UPT, UPT, -UR4, 0x100000, URZ ;  /* 0x0010000004047890 */ /* 0x000fc8000fffe1ff */
[----:B------:R-:W-:Y:S02]  /*09e0*/  USHF.L.U32 UR5, UR4, 0xb, URZ ;  /* 0x0000000b04057899 */ /* 0x000fe400080006ff */
[----:B------:R-:W-:Y:S01]  /*09f0*/  USHF.L.U32 UR4, UR4, 0x1, URZ ;  /* 0x0000000104047899 */ /* 0x000fe200080006ff */
[----:B------:R-:W2:Y:S03]  /*0a00*/  FENCE.VIEW.ASYNC.S ;  /* 0x00000000000073c6 */ /* 0x000ea60000000000 */
[----:B--2---:R4:W2:Y:S08]  /*0a10*/  SYNCS.EXCH.64 URZ, [UR6+0x70], UR8 ;  /* 0x0000700806ff75b2 */ /* 0x0048b00008000100 */
[----:B------:R4:W3:Y:S01]  /*0a20*/  SYNCS.EXCH.64 URZ, [UR6+0x80], UR4 ;  /* 0x0000800406ff75b2 */ /* 0x0008e20008000100 */
[----:B------:R4:W1:Y:S01]  /*0a30*/  SYNCS.EXCH.64 URZ, [UR6+0x78], UR8 ;  /* 0x0000780806ff75b2 */ /* 0x0008620008000100 */
[----:B------:R4:W1:Y:S02]  /*0a40*/  SYNCS.EXCH.64 URZ, [UR6+0x88], UR4 ;  /* 0x0000880406ff75b2 */ /* 0x0008640008000100 */
[----:B----4-:R-:W-:Y:S01]  /*0a50*/  NOP ;  /* 0x0000000000007918 */ /* 0x010fe20000000000 */
.L_x_12:
[----:B------:R-:W4:Y:S01]  /*0a60*/  SHFL.IDX PT, R2, R54, RZ, 0x1f ;  /* 0x00001fff36027589 */ /* 0x000f2200000e0000 */
[----:B------:R-:W-:Y:S01]  /*0a70*/  NOP ;  /* 0x0000000000007918 */ /* 0x000fe20000000000 */
[----:B----4-:R-:W-:-:S13]  /*0a80*/  ISETP.NE.AND P0, PT, R2, 0x5, PT ;  /* 0x000000050200780c */ /* 0x010fda0003f05270 */
[----:B------:R-:W-:Y:S05]  /*0a90*/  @P0 BRA `(.L_x_13) ;  /* 0x0000000000580947 */ /* 0x000fea0003800000 */
[----:B--23--:R-:W2:Y:S01]  /*0aa0*/  S2UR UR4, SR_CgaCtaId ;  /* 0x00000000000479c3 */ /* 0x00cea20000008800 */
        /* <DEDUP_REMOVED lines=12> */
[----:B--2---:R4:W2:Y:S01]  /*0b70*/  SYNCS.EXCH.64 URZ, [UR4+0x90], UR8 ;  /* 0x0000900804ff75b2 */ /* 0x0048a20008000100 */
[----:B------:R4:W3:Y:S01]  /*0b80*/  SYNCS.EXCH.64 URZ, [UR4+0xb0], UR6 ;  /* 0x0000b00604ff75b2 */ /* 0x0008e20008000100 */
[----:B------:R4:W1:Y:S01]  /*0b90*/  SYNCS.EXCH.64 URZ, [UR4+0x98], UR8 ;  /* 0x0000980804ff75b2 */ /* 0x0008620008000100 */
[----:B------:R4:W1:Y:S01]  /*0ba0*/  SYNCS.EXCH.64 URZ, [UR4+0xb8], UR6 ;  /* 0x0000b80604ff75b2 */ /* 0x0008620008000100 */
[----:B------:R4:W1:Y:S01]  /*0bb0*/  SYNCS.EXCH.64 URZ, [UR4+0xa0], UR8 ;  /* 0x0000a00804ff75b2 */ /* 0x0008620008000100 */
[----:B------:R4:W1:Y:S01]  /*0bc0*/  SYNCS.EXCH.64 URZ, [UR4+0xc0], UR6 ;  /* 0x0000c00604ff75b2 */ /* 0x0008620008000100 */
[----:B------:R4:W1:Y:S01]  /*0bd0*/  SYNCS.EXCH.64 URZ, [UR4+0xa8], UR8 ;  /* 0x0000a80804ff75b2 */ /* 0x0008620008000100 */
[----:B------:R4:W1:Y:S02]  /*0be0*/  SYNCS.EXCH.64 URZ, [UR4+0xc8], UR6 ;  /* 0x0000c80604ff75b2 */ /* 0x0008640008000100 */
[----:B----4-:R-:W-:Y:S01]  /*0bf0*/  NOP ;  /* 0x0000000000007918 */ /* 0x010fe20000000000 */
.L_x_13:
[----:B------:R-:W4:Y:S01]  /*0c00*/  SHFL.IDX PT, R2, R54, RZ, 0x1f ;  /* 0x00001fff36027589 */ /* 0x000f2200000e0000 */
[----:B------:R-:W1:Y:S01]  /*0c10*/  S2UR UR55, SR_CgaCtaId ;  /* 0x00000000003779c3 */ /* 0x000e620000008800 */
[----:B------:R-:W-:Y:S01]  /*0c20*/  NOP ;  /* 0x0000000000007918 */ /* 0x000fe20000000000 */
[----:B----4-:R-:W-:-:S13]  /*0c30*/  ISETP.NE.AND P0, PT, R2, 0x3, PT ;  /* 0x000000030200780c */ /* 0x010fda0003f05270 */
[----:B-1----:R-:W-:Y:S05]  /*0c40*/  @P0 BRA `(.L_x_14) ;  /* 0x0000000000340947 */ /* 0x002fea0003800000 */
[----:B--23--:R-:W-:Y:S01]  /*0c50*/  UMOV UR4, 0x400 ;  /* 0x0000040000047882 */ /* 0x00cfe20000000000 */
[----:B------:R-:W-:Y:S01]  /*0c60*/  UMOV UR6, 0x20 ;  /* 0x0000002000067882 */ /* 0x000fe20000000000 */
[----:B------:R-:W-:Y:S02]  /*0c70*/  ULEA UR4, UR55, UR4, 0x18 ;  /* 0x0000000437047291 */ /* 0x000fe4000f8ec0ff */
[----:B------:R-:W-:-:S04]  /*0c80*/  UIADD3 UR6, UPT, UPT, -UR6, 0x100000, URZ ;  /* 0x0010000006067890 */ /* 0x000fc8000fffe1ff */
[----:B------:R-:W-:Y:S02]  /*0c90*/  USHF.L.U32 UR7, UR6, 0xb, URZ ;  /* 0x0000000b06077899 */ /* 0x000fe400080006ff */
[----:B------:R-:W-:Y:S01]  /*0ca0*/  USHF.L.U32 UR6, UR6, 0x1, URZ ;  /* 0x0000000106067899 */ /* 0x000fe200080006ff */
[----:B------:R-:W-:Y:S01]  /*0cb0*/  ELECT P0, URZ, PT ;  /* 0x0000000000ff782f */ /* 0x000fe20003800000 */
[----:B------:R-:W1:Y:S10]  /*0cc0*/  FENCE.VIEW.ASYNC.S ;  /* 0x00000000000073c6 */ /* 0x000e740000000000 */
[----:B-1----:R1:W4:Y:S01]  /*0cd0*/  SYNCS.EXCH.64 URZ, [UR4+0xd0], UR6 ;  /* 0x0000d00604ff75b2 */ /* 0x0023220008000100 */
[----:B------:R1:W2:Y:S01]  /*0ce0*/  SYNCS.EXCH.64 URZ, [UR4+0xe0], UR6 ;  /* 0x0000e00604ff75b2 */ /* 0x0002a20008000100 */
[----:B------:R1:W3:Y:S01]  /*0cf0*/  SYNCS.EXCH.64 URZ, [UR4+0xd8], UR6 ;  /* 0x0000d80604ff75b2 */ /* 0x0002e20008000100 */
[----:B------:R1:W1:Y:S01]  /*0d00*/  SYNCS.EXCH.64 URZ, [UR4+0xe8], UR6 ;  /* 0x0000e80604ff75b2 */ /* 0x0002620008000100 */
[----:B------:R-:W-:Y:S01]  /*0d10*/  NOP ;  /* 0x0000000000007918 */ /* 0x000fe20000000000 */
.L_x_14:
[----:B-123--:R-:W1:Y:S01]  /*0d20*/  LDCU UR4, c[0x0][0x36c] ;  /* 0x00006d80ff0477ac */ /* 0x00ee620008000800 */
[----:B------:R-:W-:Y:S01]  /*0d30*/  ISETP.NE.OR P4, PT, R0, 0x2, !P4 ;  /* 0x000000020000780c */ /* 0x000fe20006785670 */
[----:B------:R-:W-:Y:S01]  /*0d40*/  NOP ;  /* 0x0000000000007918 */ /* 0x000fe20000000000 */
[----:B------:R-:W-:Y:S01]  /*0d50*/  LOP3.LUT R0, R64, 0x1f, RZ, 0xc0, !PT ;  /* 0x0000001f40007812 */ /* 0x000fe200078ec0ff */
[----:B------:R-:W-:Y:S02]  /*0d60*/  UISETP.NE.AND UP4, UPT, UR18, URZ, UPT ;  /* 0x000000ff1200728c */ /* 0x000fe4000bf85270 */
[----:B-1----:R-:W-:-:S09]  /*0d70*/  UISETP.EQ.U32.AND UP6, UPT, UR4, 0x1, UPT ;  /* 0x000000010400788c */ /* 0x002fd2000bfc2070 */
[----:B------:R-:W-:Y:S05]  /*0d80*/  BRA.U !UP6, `(.L_x_15) ;  /* 0x000000010e087547 */ /* 0x000fea000b800000 */
[----:B----4-:R-:W-:Y:S01]  /*0d90*/  UCGABAR_ARV ;  /* 0x00000000000079c7 */ /* 0x010fe20008000000 */
[----:B------:R-:W-:Y:S05]  /*0da0*/  BRA `(.L_x_16) ;  /* 0x0000000000047947 */ /* 0x000fea0003800000 */
.L_x_15:
[----:B----4-:R-:W-:Y:S01]  /*0db0*/  NOP ;  /* 0x0000000000007918 */ /* 0x010fe20000000000 */
.L_x_16:
[----:B------:R-:W1:Y:S01]  /*0dc0*/  S2UR UR26, SR_CTAID.X ;  /* 0x00000000001a79c3 */ /* 0x000e620000002500 */
[----:B------:R-:W-:-:S05]  /*0dd0*/  CS2R.32 R56, SR_CgaSize ;  /* 0x0000000000387805 */ /* 0x000fca0000008a00 */
[----:B------:R-:W-:-:S05]  /*0de0*/  IMAD R56, R56, -0xa0, RZ ;  /* 0xffffff6038387824 */ /* 0x000fca00078e02ff */
[----:B------:R-:W-:-:S14]  /*0df0*/  R2UR UR5, R56 ;  /* 0x00000000380572ca */ /* 0x000fdc00000e0000 */
[----:B------:R-:W2:Y:S01]  /*0e00*/  LDCU UR5, c[0x0][UR5+0x2b0] ;  /* 0x00005600050577ac */ /* 0x000ea20008000800 */
[----:B------:R-:W-:-:S05]  /*0e10*/  CS2R.32 R56, SR_CgaSize ;  /* 0x0000000000387805 */ /* 0x000fca0000008a00 */
[----:B------:R-:W-:-:S05]  /*0e20*/  IMAD R56, R56, -0xa0, RZ ;  /* 0xffffff6038387824 */ /* 0x000fca00078e02ff */
[----:B------:R-:W-:-:S14]  /*0e30*/  R2UR UR4, R56 ;  /* 0x00000000380472ca */ /* 0x000fdc00000e0000 */
[----:B------:R-:W3:Y:S01]  /*0e40*/  LDCU UR4, c[0x0][UR4+0x2b4] ;  /* 0x00005680040477ac */ /* 0x000ee20008000800 */
[----:B------:R-:W4:Y:S01]  /*0e50*/  S2UR UR27, SR_CTAID.Y ;  /* 0x00000000001b79c3 */ /* 0x000f220000002600 */
[----:B------:R-:W-:-:S05]  /*0e60*/  CS2R.32 R56, SR_CgaSize ;  /* 0x0000000000387805 */ /* 0x000fca0000008a00 */
[----:B------:R-:W-:-:S05]  /*0e70*/  IMAD R56, R56, -0xa0, RZ ;  /* 0xffffff6038387824 */ /* 0x000fca00078e02ff */
[----:B------:R-:W-:-:S14]  /*0e80*/  R2UR UR6, R56 ;  /* 0x00000000380672ca */ /* 0x000fdc00000e0000 */
[----:B------:R-:W3:Y:S01]  /*0e90*/  LDCU UR6, c[0x0][UR6+0x2a0] ;  /* 0x00005400060677ac */ /* 0x000ee20008000800 */
[----:B------:R-:W-:-:S05]  /*0ea0*/  CS2R.32 R56, SR_CgaSize ;  /* 0x0000000000387805 */ /* 0x000fca0000008a00 */
[----:B------:R-:W-:-:S05]  /*0eb0*/  IMAD R56, R56, -0xa0, RZ ;  /* 0xffffff6038387824 */ /* 0x000fca00078e02ff */
[----:B------:R-:W-:-:S14]  /*0ec0*/  R2UR UR7, R56 ;  /* 0x00000000380772ca */ /* 0x000fdc00000e0000 */
[----:B------:R-:W3:Y:S01]  /*0ed0*/  LDCU UR7, c[0x0][UR7+0x2a4] ;  /* 0x00005480070777ac */ /* 0x000ee20008000800 */
[----:B------:R-:W-:Y:S01]  /*0ee0*/  USHF.L.U32 UR29, UR55, 0xa, URZ ;  /* 0x0000000a371d7899 */ /* 0x000fe200080006ff */
[----:B------:R-:W3:Y:S01]  /*0ef0*/  LDCU UR19, c[0x0][0xb24] ;  /* 0x00016480ff1377ac */ /* 0x000ee20008000800 */
[----:B------:R-:W3:Y:S01]  /*0f00*/  LDCU UR39, c[0x0][0xb24] ;  /* 0x00016480ff2777ac */ /* 0x000ee20008000800 */
[----:B-1----:R-:W-:Y:S01]  /*0f10*/  I2FP.F32.U32 R3, UR26 ;  /* 0x0000001a00037c45 */ /* 0x002fe20008201000 */
[----:B------:R-:W1:Y:S04]  /*0f20*/  LDCU UR22, c[0x0][0xb30] ;  /* 0x00016600ff1677ac */ /* 0x000e680008000800 */
[----:B--2---:R-:W-:Y:S01]  /*0f30*/  FMUL R3, R3, UR5 ;  /* 0x0000000503037c20 */ /* 0x004fe20008400000 */
[----:B------:R-:W-:Y:S01]  /*0f40*/  ULOP3.LUT UR29, UR29, 0x400, URZ, 0xc0, !UPT ;  /* 0x000004001d1d7892 */ /* 0x000fe2000f8ec0ff */
[----:B----4-:R-:W-:-:S04]  /*0f50*/  I2FP.F32.U32 R2, UR27 ;  /* 0x0000001b00027c45 */ /* 0x010fc80008201000 */
[----:B------:R-:W2:Y:S01]  /*0f60*/  F2I.U32.TRUNC.NTZ R3, R3 ;  /* 0x0000000300037305 */ /* 0x000ea2000020f000 */
[----:B---3--:R-:W-:-:S07]  /*0f70*/  FMUL R2, R2, UR4 ;  /* 0x0000000402027c20 */ /* 0x008fce0008400000 */
[----:B------:R-:W3:Y:S01]  /*0f80*/  F2I.U32.TRUNC.NTZ R2, R2 ;  /* 0x0000000200027305 */ /* 0x000ee2000020f000 */
[----:B--2---:R-:W-:Y:S02]  /*0f90*/  R2UR UR5, R3 ;  /* 0x00000000030572ca */ /* 0x004fe400000e0000 */
[----:B---3--:R-:W-:Y:S02]  /*0fa0*/  R2UR UR4, R2 ;  /* 0x00000000020472ca */ /* 0x008fe400000e0000 */
[----:B------:R-:W-:-:S09]  /*0fb0*/  PRMT R2, RZ, 0x7610, R2 ;  /* 0x00007610ff027816 */ /* 0x000fd20000000002 */
[----:B------:R-:W-:-:S04]  /*0fc0*/  UIADD3 UR5, UPT, UPT, -UR5, URZ, URZ ;  /* 0x000000ff05057290 */ /* 0x000fc8000fffe1ff */
[----:B------:R-:W-:Y:S02]  /*0fd0*/  UIMAD UR5, UR6, UR5, UR26 ;  /* 0x00000005060572a4 */ /* 0x000fe4000f8e021a */
[----:B------:R-:W-:-:S04]  /*0fe0*/  UIADD3 UR4, UPT, UPT, -UR4, URZ, URZ ;  /* 0x000000ff04047290 */ /* 0x000fc8000fffe1ff */
[----:B------:R-:W-:Y:S01]  /*0ff0*/  IMAD.U32 R56, RZ, RZ, UR5 ;  /* 0x00000005ff387e24 */ /* 0x000fe2000f8e00ff */
[----:B------:R-:W-:-:S06]  /*1000*/  UIMAD UR4, UR7, UR4, UR27 ;  /* 0x00000004070472a4 */ /* 0x000fcc000f8e021b */
[----:B------:R-:W-:Y:S01]  /*1010*/  IMAD.U32 R55, RZ, RZ, UR4 ;  /* 0x00000004ff377e24 */ /* 0x000fe2000f8e00ff */
[----:B-1----:R-:W-:Y:S06]  /*1020*/  BRA.U UP4, `(.L_x_17) ;  /* 0x00000001042c7547 */ /* 0x002fec000b800000 */
[----:B------:R-:W-:Y:S02]  /*1030*/  R2UR UR4, R55 ;  /* 0x00000000370472ca */ /* 0x000fe400000e0000 */
[----:B------:R-:W-:-:S11]  /*1040*/  R2UR UR6, R56 ;  /* 0x00000000380672ca */ /* 0x000fd600000e0000 */
[----:B------:R-:W-:-:S04]  /*1050*/  UISETP.NE.AND UP0, UPT, UR4, URZ, UPT ;  /* 0x000000ff0400728c */ /* 0x000fc8000bf05270 */
[----:B------:R-:W-:-:S04]  /*1060*/  UISETP.EQ.OR UP0, UPT, UR6, URZ, !UP0 ;  /* 0x000000ff0600728c */ /* 0x000fc8000c702670 */
[----:B------:R-:W-:Y:S02]  /*1070*/  USEL UR5, URZ, 0x1, !UP0 ;  /* 0x00000001ff057887 */ /* 0x000fe4000c000000 */
[----:B------:R-:W-:-:S04]  /*1080*/  UISETP.NE.AND UP0, UPT, UR4, URZ, UPT ;  /* 0x000000ff0400728c */ /* 0x000fc8000bf05270 */
[----:B------:R-:W-:Y:S02]  /*1090*/  USEL UR4, URZ, 0x2, UP0 ;  /* 0x00000002ff047887 */ /* 0x000fe40008000000 */
[----:B------:R-:W-:-:S04]  /*10a0*/  UISETP.NE.AND UP0, UPT, UR6, 0x1, UPT ;  /* 0x000000010600788c */ /* 0x000fc8000bf05270 */
[----:B------:R-:W-:-:S04]  /*10b0*/  USEL UR4, UR4, 0x2, UP0 ;  /* 0x0000000204047887 */ /* 0x000fc80008000000 */
[----:B------:R-:W-:-:S06]  /*10c0*/  UIADD3 UR4, UPT, UPT, UR5, UR4, URZ ;  /* 0x0000000405047290 */ /* 0x000fcc000fffe0ff */
[----:B------:R-:W-:-:S07]  /*10d0*/  IMAD.U32 R2, RZ, RZ, UR4 ;  /* 0x00000004ff027e24 */ /* 0x000fce000f8e00ff */
.L_x_17:
[----:B------:R-:W1:Y:S01]  /*10e0*/  S2UR UR60, SR_CTAID.Z ;  /* 0x00000000003c79c3 */ /* 0x000e620000002700 */
[----:B------:R-:W-:-:S09]  /*10f0*/  UISETP.GE.AND UP0, UPT, UR19, 0x1, UPT ;  /* 0x000000011300788c */ /* 0x000fd2000bf06270 */
[----:B------:R-:W-:Y:S05]  /*1100*/  BRA.U !UP0, `(.L_x_18) ;  /* 0x0000000108d07547 */ /* 0x000fea000b800000 */
[----:B------:R-:W2:Y:S01]  /*1110*/  LDCU UR20, c[0x0][0xb0c] ;  /* 0x00016180ff1477ac */ /* 0x000ea20008000800 */
[----:B------:R-:W3:Y:S01]  /*1120*/  LDCU.128 UR12, c[0x0][0xb10] ;  /* 0x00016200ff0c77ac */ /* 0x000ee20008000c00 */
[----:B------:R-:W4:Y:S01]  /*1130*/  LDCU UR6, c[0x0][0x370] ;  /* 0x00006e00ff0677ac */ /* 0x000f220008000800 */
[----:B------:R-:W1:Y:S01]  /*1140*/  LDCU UR7, c[0x0][0x374] ;  /* 0x00006e80ff0777ac */ /* 0x000e620008000800 */
[----:B------:R-:W1:Y:S01]  /*1150*/  LDCU UR21, c[0x0][0xb20] ;  /* 0x00016400ff1577ac */ /* 0x000e620008000800 */
[----:B--2---:R-:W-:Y:S02]  /*1160*/  UISETP.NE.AND UP0, UPT, UR20, 0x1, UPT ;  /* 0x000000011400788c */ /* 0x004fe4000bf05270 */
[----:B---3--:R-:W-:Y:S01]  /*1170*/  UIMAD.WIDE.U32 UR4, UR26, UR12, URZ ;  /* 0x0000000c1a0472a5 */ /* 0x008fe2000f8e00ff */
[----:B------:R-:W2:Y:S01]  /*1180*/  LDCU.64 UR8, c[0x0][0xb28] ;  /* 0x00016500ff0877ac */ /* 0x000ea20008000a00 */
[----:B----4-:R-:W-:Y:S02]  /*1190*/  UIMAD.WIDE.U32 UR10, UR6, UR12, URZ ;  /* 0x0000000c060a72a5 */ /* 0x010fe4000f8e00ff */
[----:B------:R-:W-:-:S02]  /*11a0*/  USHF.R.U32.HI UR5, URZ, UR13, UR5 ;  /* 0x0000000dff057299 */ /* 0x000fc40008011605 */
[----:B------:R-:W-:Y:S02]  /*11b0*/  UISETP.NE.AND UP2, UPT, UR19, 0x1, UPT ;  /* 0x000000011300788c */ /* 0x000fe4000bf45270 */
[----:B------:R-:W-:Y:S01]  /*11c0*/  USEL UR5, UR26, UR5, !UP0 ;  /* 0x000000051a057287 */ /* 0x000fe2000c000000 */
[----:B------:R-:W-:Y:S01]  /*11d0*/  UMOV UR10, UR11 ;  /* 0x0000000b000a7c82 */ /* 0x000fe20008000000 */
[----:B------:R-:W-:Y:S02]  /*11e0*/  UIMAD.WIDE.U32 UR16, UR27, UR15, URZ ;  /* 0x0000000f1b1072a5 */ /* 0x000fe4000f8e00ff */
[----:B------:R-:W-:Y:S02]  /*11f0*/  @UP0 USHF.R.U32.HI UR6, URZ, UR13, UR10 ;  /* 0x0000000dff060299 */ /* 0x000fe4000801160a */
[----:B------:R-:W-:Y:S02]  /*1200*/  UISETP.NE.AND UP0, UPT, UR14, 0x1, UPT ;  /* 0x000000010e00788c */ /* 0x000fe4000bf05270 */
[----:B-1----:R-:W-:-:S02]  /*1210*/  UIMAD.WIDE.U32 UR10, UR7, UR15, URZ ;  /* 0x0000000f070a72a5 */ /* 0x002fc4000f8e00ff */
[----:B--2---:R-:W-:Y:S01]  /*1220*/  UIMAD.WIDE.U32 UR12, UR6, UR8, URZ ;  /* 0x00000008060c72a5 */ /* 0x004fe2000f8e00ff */
[----:B------:R-:W-:Y:S02]  /*1230*/  UMOV UR4, UR17 ;  /* 0x0000001100047c82 */ /* 0x000fe40008000000 */
[----:B------:R-:W-:Y:S02]  /*1240*/  USHF.R.U32.HI UR4, URZ, UR21, UR4 ;  /* 0x00000015ff047299 */ /* 0x000fe40008011604 */
[----:B------:R-:W-:Y:S02]  /*1250*/  UMOV UR10, UR11 ;  /* 0x0000000b000a7c82 */ /* 0x000fe40008000000 */
[----:B------:R-:W-:Y:S01]  /*1260*/  UMOV UR12, UR13 ;  /* 0x0000000d000c7c82 */ /* 0x000fe20008000000 */
[----:B------:R-:W-:Y:S02]  /*1270*/  @UP0 USHF.R.U32.HI UR7, URZ, UR21, UR10 ;  /* 0x00000015ff070299 */ /* 0x000fe4000801160a */
[----:B------:R-:W-:-:S02]  /*1280*/  USEL UR4, UR27, UR4, !UP0 ;  /* 0x000000041b047287 */ /* 0x000fc4000c000000 */
[----:B------:R-:W-:Y:S02]  /*1290*/  UIMAD.WIDE.U32 UR10, UR7, UR8, URZ ;  /* 0x00000008070a72a5 */ /* 0x000fe4000f8e00ff */
[----:B------:R-:W-:Y:S02]  /*12a0*/  @UP2 USHF.R.U32.HI UR6, URZ, UR9, UR12 ;  /* 0x00000009ff062299 */ /* 0x000fe4000801160c */
[----:B------:R-:W-:-:S03]  /*12b0*/  UIMAD.WIDE.U32 UR12, UR4, UR8, URZ ;  /* 0x00000008040c72a5 */ /* 0x000fc6000f8e00ff */
[----:B------:R-:W-:Y:S02]  /*12c0*/  UMOV UR10, UR11 ;  /* 0x0000000b000a7c82 */ /* 0x000fe40008000000 */
[----:B------:R-:W-:Y:S02]  /*12d0*/  @UP2 USHF.R.U32.HI UR7, URZ, UR9, UR10 ;  /* 0x00000009ff072299 */ /* 0x000fe4000801160a */
[----:B------:R-:W-:Y:S02]  /*12e0*/  UIMAD UR10, UR6, UR19, URZ ;  /* 0x00000013060a72a4 */ /* 0x000fe4000f8e02ff */
[----:B------:R-:W-:-:S04]  /*12f0*/  UIMAD UR7, UR7, UR19, URZ ;  /* 0x00000013070772a4 */ /* 0x000fc8000f8e02ff */
[----:B------:R-:W-:-:S03]  /*1300*/  UISETP.GE.AND UP0, UPT, UR4, UR7, UPT ;  /* 0x000000070400728c */ /* 0x000fc6000bf06270 */
[----:B------:R-:W-:Y:S01]  /*1310*/  UMOV UR7, UR13 ;  /* 0x0000000d00077c82 */ /* 0x000fe20008000000 */
[----:B------:R-:W-:Y:S02]  /*1320*/  UISETP.GE.OR UP0, UPT, UR5, UR10, UP0 ;  /* 0x0000000a0500728c */ /* 0x000fe40008706670 */
[----:B------:R-:W-:Y:S02]  /*1330*/  UIMAD.WIDE.U32 UR10, UR5, UR8, URZ ;  /* 0x00000008050a72a5 */ /* 0x000fe4000f8e00ff */
[----:B------:R-:W-:Y:S02]  /*1340*/  USHF.R.U32.HI UR7, URZ, UR9, UR7 ;  /* 0x00000009ff077299 */ /* 0x000fe40008011607 */
[----:B------:R-:W-:Y:S02]  /*1350*/  UIADD3 UR10, UPT, UPT, -UR4, URZ, URZ ;  /* 0x000000ff040a7290 */ /* 0x000fe4000fffe1ff */
[----:B------:R-:W-:Y:S02]  /*1360*/  USEL UR7, UR4, UR7, !UP2 ;  /* 0x0000000704077287 */ /* 0x000fe4000d000000 */
[----:B------:R-:W-:Y:S01]  /*1370*/  UIMAD UR10, UR14, UR10, UR27 ;  /* 0x0000000a0e0a72a4 */ /* 0x000fe2000f8e021b */
[----:B------:R-:W-:Y:S01]  /*1380*/  @!UP0 UMOV UR8, UR11 ;  /* 0x0000000b00088c82 */ /* 0x000fe20008000000 */
[----:B------:R-:W-:-:S02]  /*1390*/  UIADD3 UR11, UPT, UPT, -UR5, URZ, URZ ;  /* 0x000000ff050b7290 */ /* 0x000fc4000fffe1ff */
[----:B------:R-:W-:Y:S02]  /*13a0*/  @!UP0 USHF.R.U32.HI UR8, URZ, UR9, UR8 ;  /* 0x00000009ff088299 */ /* 0x000fe40008011608 */
[----:B------:R-:W-:Y:S02]  /*13b0*/  UIADD3 UR9, UPT, UPT, -UR7, URZ, URZ ;  /* 0x000000ff07097290 */ /* 0x000fe4000fffe1ff */
[----:B------:R-:W-:Y:S02]  /*13c0*/  @!UP0 USEL UR8, UR5, UR8, !UP2 ;  /* 0x0000000805088287 */ /* 0x000fe4000d000000 */
[----:B------:R-:W-:Y:S02]  /*13d0*/  UIMAD UR9, UR19, UR9, UR4 ;  /* 0x00000009130972a4 */ /* 0x000fe4000f8e0204 */
[----:B------:R-:W-:Y:S02]  /*13e0*/  @!UP0 UIADD3 UR7, UPT, UPT, UR7, -UR8, URZ ;  /* 0x8000000807078290 */ /* 0x000fe4000fffe0ff */
[----:B------:R-:W-:-:S02]  /*13f0*/  @!UP0 UIMAD UR6, UR9, UR6, UR8 ;  /* 0x00000006090682a4 */ /* 0x000fc4000f8e0208 */
[----:B------:R-:W-:Y:S02]  /*1400*/  @!UP0 UIMAD UR4, UR7, UR19, UR5 ;  /* 0x00000013070482a4 */ /* 0x000fe4000f8e0205 */
[----:B------:R-:W-:Y:S02]  /*1410*/  UIMAD UR26, UR20, UR11, UR26 ;  /* 0x0000000b141a72a4 */ /* 0x000fe4000f8e021a */
[----:B------:R-:W-:Y:S01]  /*1420*/  UIMAD UR27, UR4, UR14, UR10 ;  /* 0x0000000e041b72a4 */ /* 0x000fe2000f8e020a */
[----:B------:R-:W-:Y:S02]  /*1430*/  @!UP0 UMOV UR5, UR6 ;  /* 0x0000000600058c82 */ /* 0x000fe40008000000 */
[----:B------:R-:W-:-:S12]  /*1440*/  UIMAD UR26, UR5, UR20, UR26 ;  /* 0x00000014051a72a4 */ /* 0x000fd8000f8e021a */
.L_x_18:
[----:B------:R-:W-:-:S09]  /*1450*/  UISETP.NE.AND UP0, UPT, UR22, 0x1, UPT ;  /* 0x000000011600788c */ /* 0x000fd2000bf05270 */
[----:B------:R-:W-:Y:S05]  /*1460*/  BRA.U UP0, `(.L_x_19) ;  /* 0x0000000100407547 */ /* 0x000fea000b800000 */
[----:B------:R-:W2:Y:S01]  /*1470*/  LDCU.128 UR8, c[0x0][0xb10] ;  /* 0x00016200ff0877ac */ /* 0x000ea20008000c00 */
[----:B------:R-:W3:Y:S01]  /*1480*/  LDCU UR12, c[0x0][0xb0c] ;  /* 0x00016180ff0c77ac */ /* 0x000ee20008000800 */
[----:B------:R-:W4:Y:S01]  /*1490*/  LDCU UR13, c[0x0][0xb20] ;  /* 0x00016400ff0d77ac */ /* 0x000f220008000800 */
[----:B--2---:R-:W-:Y:S02]  /*14a0*/  UIMAD.WIDE.U32 UR4, UR26, UR8, URZ ;  /* 0x000000081a0472a5 */ /* 0x004fe4000f8e00ff */
[----:B------:R-:W-:Y:S02]  /*14b0*/  UIMAD.WIDE.U32 UR6, UR27, UR11, URZ ;  /* 0x0000000b1b0672a5 */ /* 0x000fe4000f8e00ff */
[----:B---3--:R-:W-:Y:S02]  /*14c0*/  UISETP.NE.AND UP0, UPT, UR12, 0x1, UPT ;  /* 0x000000010c00788c */ /* 0x008fe4000bf05270 */
[----:B------:R-:W-:-:S03]  /*14d0*/  USHF.R.U32.HI UR5, URZ, UR9, UR5 ;  /* 0x00000009ff057299 */ /* 0x000fc60008011605 */
[----:B------:R-:W-:Y:S01]  /*14e0*/  UMOV UR4, UR7 ;  /* 0x0000000700047c82 */ /* 0x000fe20008000000 */
[----:B------:R-:W-:Y:S02]  /*14f0*/  USEL UR5, UR26, UR5, !UP0 ;  /* 0x000000051a057287 */ /* 0x000fe4000c000000 */
[----:B------:R-:W-:Y:S02]  /*1500*/  UISETP.NE.AND UP0, UPT, UR10, 0x1, UPT ;  /* 0x000000010a00788c */ /* 0x000fe4000bf05270 */
[----:B----4-:R-:W-:-:S04]  /*1510*/  USHF.R.U32.HI UR4, URZ, UR13, UR4 ;  /* 0x0000000dff047299 */ /* 0x010fc80008011604 */
[----:B------:R-:W-:-:S04]  /*1520*/  USEL UR4, UR27, UR4, !UP0 ;  /* 0x000000041b047287 */ /* 0x000fc8000c000000 */
[----:B------:R-:W-:Y:S02]  /*1530*/  UIADD3 UR6, UPT, UPT, UR5, -UR4, URZ ;  /* 0x8000000405067290 */ /* 0x000fe4000fffe0ff */
[----:B------:R-:W-:Y:S02]  /*1540*/  UIADD3 UR4, UPT, UPT, -UR5, UR4, URZ ;  /* 0x0000000405047290 */ /* 0x000fe4000fffe1ff */
[----:B------:R-:W-:Y:S02]  /*1550*/  UIMAD UR27, UR6, UR10, UR27 ;  /* 0x0000000a061b72a4 */ /* 0x000fe4000f8e021b */
[----:B------:R-:W-:-:S12]  /*1560*/  UIMAD UR26, UR4, UR12, UR26 ;  /* 0x0000000c041a72a4 */ /* 0x000fd8000f8e021a */
.L_x_19:
[----:B------:R-:W-:Y:S01]  /*1570*/  UISETP.NE.AND UP0, UPT, UR18, 0x2, UPT ;  /* 0x000000021200788c */ /* 0x000fe2000bf05270 */
[----:B------:R-:W-:Y:S09]  /*1580*/  BRA.U !UP6, `(.L_x_20) ;  /* 0x000000010e0c7547 */ /* 0x000ff2000b800000 */
[----:B------:R-:W-:Y:S01]  /*1590*/  UCGABAR_WAIT ;  /* 0x0000000000007dc7 */ /* 0x000fe20008000000 */
[----:B------:R-:W-:Y:S01]  /*15a0*/  CCTL.IVALL ;  /* 0x00000000ff00798f */ /* 0x000fe20002000000 */
[----:B------:R-:W-:Y:S05]  /*15b0*/  BRA `(.L_x_21) ;  /* 0x0000000000047947 */ /* 0x000fea0003800000 */
.L_x_20:
[----:B------:R-:W-:Y:S06]  /*15c0*/  BAR.SYNC.DEFER_BLOCKING 0x0 ;  /* 0x0000000000007b1d */ /* 0x000fec0000010000 */
.L_x_21:
[----:B------:R-:W-:Y:S05]  /*15d0*/  BRA.U UP0, `(.L_x_22) ;  /* 0x0000001500d47547 */ /* 0x000fea000b800000 */
[----:B------:R-:W2:Y:S01]  /*15e0*/  LDCU UR6, c[0x0][0x38c] ;  /* 0x00007180ff0677ac */ /* 0x000ea20008000800 */
[----:B------:R-:W-:Y:S01]  /*15f0*/  PLOP3.LUT P2, PT, PT, PT, UP3, 0x80, 0x8 ;  /* 0x000000000008781c */ /* 0x000fe20003f4f038 */
[----:B------:R-:W-:Y:S01]  /*1600*/  IMAD.MOV.U32 R12, RZ, RZ, 0x1 ;  /* 0x00000001ff0c7424 */ /* 0x000fe200078e00ff */
[----:B------:R-:W-:Y:S01]  /*1610*/  ISETP.EQ.OR P3, PT, R0, RZ, P4 ;  /* 0x000000ff0000720c */ /* 0x000fe20002762670 */
[----:B------:R-:W-:Y:S01]  /*1620*/  UISETP.NE.AND UP1, UPT, UR18, URZ, UPT ;  /* 0x000000ff1200728c */ /* 0x000fe2000bf25270 */
[----:B------:R-:W-:Y:S01]  /*1630*/  PLOP3.LUT P2, PT, P2, PT, PT, 0x8, 0x80 ;  /* 0x000000000080781c */ /* 0x000fe2000174e170 */
[----:B------:R-:W-:Y:S01]  /*1640*/  USEL UR38, URZ, 0x1, UP5 ;  /* 0x00000001ff267887 */ /* 0x000fe2000a800000 */
[----:B------:R-:W-:Y:S01]  /*1650*/  CS2R R10, SRZ ;  /* 0x00000000000a7805 */ /* 0x000fe2000001ff00 */
[----:B------:R-:W-:Y:S01]  /*1660*/  IMAD.MOV.U32 R9, RZ, RZ, RZ ;  /* 0x000000ffff097224 */ /* 0x000fe200078e00ff */
[----:B------:R-:W3:Y:S01]  /*1670*/  LDCU UR62, c[0x0][0x370] ;  /* 0x00006e00ff3e77ac */ /* 0x000ee20008000800 */
[----:B------:R-:W-:Y:S01]  /*1680*/  IMAD.MOV.U32 R8, RZ, RZ, 0x1 ;  /* 0x00000001ff087424 */ /* 0x000fe200078e00ff */
[----:B------:R-:W4:Y:S01]  /*1690*/  LDCU.64 UR46, c[0x0][0x348] ;  /* 0x00006900ff2e77ac */ /* 0x000f220008000a00 */
[----:B------:R-:W-:-:S02]  /*16a0*/  USHF.R.U32.HI UR66, URZ, 0x5, UR29 ;  /* 0x00000005ff427899 */ /* 0x000fc4000801161d */
[----:B--2---:R-:W-:Y:S02]  /*16b0*/  UIADD3 UR5, UPT, UPT, UR6, 0x7f, URZ ;  /* 0x0000007f06057890 */ /* 0x004fe4000fffe0ff */
[----:B------:R-:W-:Y:S02]  /*16c0*/  UIADD3 UR67, UPT, UPT, UR6, 0xfe, URZ ;  /* 0x000000fe06437890 */ /* 0x000fe4000fffe0ff */
[----:B------:R-:W-:Y:S01]  /*16d0*/  USHF.R.S32.HI UR4, URZ, 0x1f, UR5 ;  /* 0x0000001fff047899 */ /* 0x000fe20008011405 */
[----:B------:R-:W2:Y:S03]  /*16e0*/  LDCU UR61, c[0x0][0x374] ;  /* 0x00006e80ff3d77ac */ /* 0x000ea60008000800 */
[----:B------:R-:W-:Y:S02]  /*16f0*/  ULEA.HI UR4, UR4, UR5, URZ, 0x7 ;  /* 0x0000000504047291 */ /* 0x000fe4000f8f38ff */
[----:B------:R-:W-:-:S02]  /*1700*/  USEL UR38, UR38, 0x2, UP1 ;  /* 0x0000000226267887 */ /* 0x000fc40008800000 */
[----:B------:R-:W-:Y:S02]  /*1710*/  USHF.R.S32.HI UR64, URZ, 0x7, UR4 ;  /* 0x00000007ff407899 */ /* 0x000fe40008011404 */
[----:B------:R-:W-:Y:S02]  /*1720*/  UIADD3 UR4, UPT, UPT, UR6, -0x1, URZ ;  /* 0xffffffff06047890 */ /* 0x000fe4000fffe0ff */
[----:B------:R-:W-:Y:S02]  /*1730*/  UISETP.LT.U32.AND UP0, UPT, UR64, 0x3, UPT ;  /* 0x000000034000788c */ /* 0x000fe4000bf01070 */
[----:B------:R-:W-:Y:S02]  /*1740*/  UISETP.GE.U32.AND UP2, UPT, UR4, -0xff, UPT ;  /* 0xffffff010400788c */ /* 0x000fe4000bf46070 */
[----:B------:R-:W-:Y:S01]  /*1750*/  USEL UR63, UR64, 0x3, UP0 ;  /* 0x00000003403f7887 */ /* 0x000fe20008000000 */
[----:B------:R-:W-:-:S03]  /*1760*/  UMOV UR23, URZ ;  /* 0x000000ff00177c82 */ /* 0x000fc60008000000 */
[----:B------:R-:W-:Y:S02]  /*1770*/  UIADD3 UR37, UPT, UPT, UR63, -0x1, URZ ;  /* 0xffffffff3f257890 */ /* 0x000fe4000fffe0ff */
[----:B------:R-:W-:-:S03]  /*1780*/  UIADD3 UR65, UPT, UPT, UR64, -UR63, URZ ;  /* 0x8000003f40417290 */ /* 0x000fc6000fffe0ff */
[----:B------:R-:W-:-:S04]  /*1790*/  @UP2 UIADD3 UR37, UPT, UPT, UR63, URZ, URZ ;  /* 0x000000ff3f252290 */ /* 0x000fc8000fffe0ff */
[----:B--234-:R-:W-:-:S12]  /*17a0*/  UIADD3 UR37, UPT, UPT, UR37, 0x1, URZ ;  /* 0x0000000125257890 */ /* 0x01cfd8000fffe0ff */
.L_x_46:
[----:B------:R-:W-:Y:S01]  /*17b0*/  UISETP.NE.AND UP0, UPT, UR55, URZ, UPT ;  /* 0x000000ff3700728c */ /* 0x000fe2000bf05270 */
[----:B------:R-:W2:Y:S08]  /*17c0*/  S2UR UR55, SR_CgaCtaId ;  /* 0x00000000003779c3 */ /* 0x000eb00000008800 */
[----:B---3--:R-:W-:Y:S05]  /*17d0*/  BRA.U UP0, `(.L_x_23) ;  /* 0x0000000100347547 */ /* 0x008fea000b800000 */
[----:B------:R-:W3:Y:S01]  /*17e0*/  S2R R0, SR_CgaCtaId ;  /* 0x0000000000007919 */ /* 0x000ee20000008800 */
[----:B------:R-:W-:-:S04]  /*17f0*/  MOV R2, 0x400 ;  /* 0x0000040000027802 */ /* 0x000fc80000000f00 */
[----:B---3--:R-:W-:Y:S02]  /*1800*/  LEA R0, R0, R2, 0x18 ;  /* 0x0000000200007211 */ /* 0x008fe400078ec0ff */
[----:B------:R-:W-:-:S03]  /*1810*/  SHF.L.U32 R2, R8, 0x1f, RZ ;  /* 0x0000001f08027819 */ /* 0x000fc600000006ff */
[----:B------:R-:W-:-:S04]  /*1820*/  IMAD R0, R9, 0x8, R0 ;  /* 0x0000000809007824 */ /* 0x000fc800078e0200 */
[----:B------:R-:W3:Y:S02]  /*1830*/  SYNCS.PHASECHK.TRANS64.TRYWAIT P0, [R0+URZ+0xe0], R2 ;  /* 0x0000e002000075a7 */ /* 0x000ee400080011ff */
[----:B---3--:R-:W-:Y:S05]  /*1840*/  @!P0 BRA `(.L_x_24) ;  /* 0x0000006800388947 */ /* 0x008fea0003800000 */
.L_x_125:
[----:B------:R-:W-:Y:S01]  /*1850*/  VIADD R9, R9, 0x1 ;  /* 0x0000000109097836 */ /* 0x000fe20000000000 */
[----:B------:R3:W-:Y:S04]  /*1860*/  SYNCS.ARRIVE.TRANS64.A1T0 RZ, [R0+URZ+0xd0], RZ ;  /* 0x0000d0ff00ff79a7 */ /* 0x0007e800081000ff */
[----:B------:R-:W-:-:S04]  /*1870*/  ISETP.NE.AND P0, PT, R9, 0x2, PT ;  /* 0x000000020900780c */ /* 0x000fc80003f05270 */
[----:B------:R-:W-:Y:S02]  /*1880*/  SEL R9, R9, RZ, P0 ;  /* 0x000000ff09097207 */ /* 0x000fe40000000000 */
[----:B---3--:R-:W-:-:S04]  /*1890*/  SEL R0, RZ, 0x1, P0 ;  /* 0x00000001ff007807 */ /* 0x008fc80000000000 */
[----:B------:R-:W-:-:S07]  /*18a0*/  LOP3.LUT R8, R8, R0, RZ, 0x3c, !PT ;  /* 0x0000000008087212 */ /* 0x000fce00078e3cff */
.L_x_23:
[----:B------:R-:W-:Y:S01]  /*18b0*/  UMOV UR21, 0x400 ;  /* 0x0000040000157882 */ /* 0x000fe20000000000 */
[----:B------:R-:W-:Y:S01]  /*18c0*/  SHF.L.U32 R0, R12, 0x1f, RZ ;  /* 0x0000001f0c007819 */ /* 0x000fe200000006ff */
[----:B--2---:R-:W-:Y:S02]  /*18d0*/  ULEA UR21, UR55, UR21, 0x18 ;  /* 0x0000001537157291 */ /* 0x004fe4000f8ec0ff */
[----:B------:R-:W-:Y:S02]  /*18e0*/  UISETP.GE.U32.AND UP0, UPT, UR67, 0xff, UPT ;  /* 0x000000ff4300788c */ /* 0x000fe4000bf06070 */
[----:B------:R-:W-:Y:S02]  /*18f0*/  ULEA UR4, UR23, UR21, 0x3 ;  /* 0x0000001517047291 */ /* 0x000fe4000f8e18ff */
[----:B------:R-:W-:Y:S02]  /*1900*/  USHF.L.U32 UR59, UR26, 0x6, URZ ;  /* 0x000000061a3b7899 */ /* 0x000fe400080006ff */
[----:B------:R-:W-:Y:S01]  /*1910*/  ULEA UR27, UR27, UR66, 0x6 ;  /* 0x000000421b1b7291 */ /* 0x000fe2000f8e30ff */
[----:B------:R-:W-:-:S04]  /*1920*/  UMOV UR13, URZ ;  /* 0x000000ff000d7c82 */ /* 0x000fc80008000000 */
[----:B------:R2:W3:Y:S01]  /*1930*/  SYNCS.PHASECHK.TRANS64.TRYWAIT P1, [UR4+0x18], R0 ;  /* 0x00001800ff0075a7 */ /* 0x0004e20008021104 */
[----:B------:R-:W-:Y:S06]  /*1940*/  BRA.U !UP0, `(.L_x_25) ;  /* 0x0000000508587547 */ /* 0x000fec000b800000 */
[----:B------:R-:W-:Y:S01]  /*1950*/  UMOV UR22, URZ ;  /* 0x000000ff00167c82 */ /* 0x000fe20008000000 */
[----:B------:R-:W-:-:S05]  /*1960*/  UMOV UR6, UR23 ;  /* 0x0000001700067c82 */ /* 0x000fca0008000000 */
.L_x_33:
[----:B------:R-:W-:Y:S01]  /*1970*/  ULEA UR57, UR6, UR21, 0x3 ;  /* 0x0000001506397291 */ /* 0x000fe2000f8e18ff */
[----:B---3--:R-:W-:Y:S01]  /*1980*/  @!P4 MOV R2, 0x10000 ;  /* 0x000100000002c802 */ /* 0x008fe20000000f00 */
[----:B-123--:R-:W-:Y:S10]  /*1990*/  @P1 BRA `(.L_x_26) ;  /* 0x00000000000c1947 */ /* 0x00eff40003800000 */
[----:B------:R-:W-:-:S04]  /*19a0*/  SHF.L.U32 R3, R12, 0x1f, RZ ;  /* 0x0000001f0c037819 */ /* 0x000fc800000006ff */
[----:B------:R-:W3:Y:S02]  /*19b0*/  SYNCS.PHASECHK.TRANS64.TRYWAIT P0, [UR57+0x18], R3 ;  /* 0x00001803ff0075a7 */ /* 0x000ee40008001139 */
[----:B---3--:R-:W-:Y:S05]  /*19c0*/  @!P0 BRA `(.L_x_27) ;  /* 0x0000006400ec8947 */ /* 0x008fea0003800000 */
.L_x_26:
[----:B------:R3:W-:Y:S01]  /*19d0*/  @!P4 SYNCS.ARRIVE.TRANS64 RZ, [UR57], R2 ;  /* 0x00000002ffffc9a7 */ /* 0x0007e20008000039 */
[----:B------:R-:W-:-:S04]  /*19e0*/  ULOP3.LUT UR4, UR38, 0x2, URZ, 0xfc, !UPT ;  /* 0x0000000226047892 */ /* 0x000fc8000f8efcff */
[----:B------:R-:W-:-:S09]  /*19f0*/  UISETP.NE.AND UP0, UPT, UR4, 0x2, UPT ;  /* 0x000000020400788c */ /* 0x000fd2000bf05270 */
[----:B------:R-:W-:Y:S05]  /*1a00*/  BRA.U UP0, `(.L_x_28) ;  /* 0x0000000100047547 */ /* 0x000fea000b800000 */
[----:B-1----:R-:W-:Y:S05]  /*1a10*/  BPT.TRAP 0x1 ;  /* 0x000000040000795c */ /* 0x002fea0000300000 */
.L_x_28:
[----:B------:R-:W-:Y:S04]  /*1a20*/  BSSY.RECONVERGENT B0, `(.L_x_29) ;  /* 0x0000003000007945 */ /* 0x000fe80003800200 */
[----:B------:R-:W-:Y:S05]  /*1a30*/  @P3 BRA `(.L_x_30) ;  /* 0x0000000000043947 */ /* 0x000fea0003800000 */
[----:B-1----:R-:W-:Y:S05]  /*1a40*/  BPT.TRAP 0x1 ;  /* 0x000000040000795c */ /* 0x002fea0000300000 */
.L_x_30:
[----:B-1----:R-:W-:Y:S05]  /*1a50*/  BSYNC.RECONVERGENT B0 ;  /* 0x0000000000007941 */ /* 0x002fea0003800200 */
.L_x_29:
[----:B------:R-:W-:Y:S01]  /*1a60*/  UIADD3 UR4, UPT, UPT, UR6, 0x1, URZ ;  /* 0x0000000106047890 */ /* 0x000fe2000fffe0ff */
[----:B------:R-:W-:Y:S01]  /*1a70*/  BSSY.RECONVERGENT B0, `(.L_x_31) ;  /* 0x000003e000007945 */ /* 0x000fe20003800200 */
[----:B------:R-:W-:Y:S02]  /*1a80*/  ELECT P0, URZ, PT ;  /* 0x0000000000ff782f */ /* 0x000fe40003800000 */
[----:B------:R-:W-:-:S04]  /*1a90*/  UISETP.NE.AND UP0, UPT, UR4, 0x3, UPT ;  /* 0x000000030400788c */ /* 0x000fc8000bf05270 */
[----:B------:R-:W-:Y:S02]  /*1aa0*/  USEL UR5, URZ, 0x1, UP0 ;  /* 0x00000001ff057887 */ /* 0x000fe40008000000 */
[----:B------:R-:W-:-:S04]  /*1ab0*/  USEL UR23, UR4, URZ, UP0 ;  /* 0x000000ff04177287 */ /* 0x000fc80008000000 */
[----:B------:R-:W-:Y:S01]  /*1ac0*/  ULEA UR4, UR23, UR21, 0x3 ;  /* 0x0000001517047291 */ /* 0x000fe2000f8e18ff */
[----:B------:R-:W-:-:S04]  /*1ad0*/  LOP3.LUT R12, R12, UR5, RZ, 0x3c, !PT ;  /* 0x000000050c0c7c12 */ /* 0x000fc8000f8e3cff */
[----:B--2---:R-:W-:-:S04]  /*1ae0*/  SHF.L.U32 R0, R12, 0x1f, RZ ;  /* 0x0000001f0c007819 */ /* 0x004fc800000006ff */
[----:B------:R1:W2:Y:S01]  /*1af0*/  SYNCS.PHASECHK.TRANS64.TRYWAIT P1, [UR4+0x18], R0 ;  /* 0x00001800ff0075a7 */ /* 0x0002a20008021104 */
[----:B------:R-:W-:Y:S05]  /*1b00*/  @!P0 BRA `(.L_x_32) ;  /* 0x0000000000d08947 */ /* 0x000fea0003800000 */
[----:B------:R-:W-:Y:S02]  /*1b10*/  ULEA UR32, UR6, UR21, 0xf ;  /* 0x0000001506207291 */ /* 0x000fe4000f8e78ff */
[----:B------:R-:W-:Y:S02]  /*1b20*/  UIADD3 UR4, UP1, UPT, UR46, 0x80, URZ ;  /* 0x000000802e047890 */ /* 0x000fe4000ff3e0ff */
[----:B------:R-:W-:Y:S02]  /*1b30*/  ULEA UR7, UR6, UR29, 0xd ;  /* 0x0000001d06077291 */ /* 0x000fe4000f8e68ff */
[----:B------:R-:W-:Y:S02]  /*1b40*/  USHF.L.U32 UR58, UR22, 0x7, URZ ;  /* 0x00000007163a7899 */ /* 0x000fe400080006ff */
[----:B------:R-:W-:Y:S02]  /*1b50*/  UIADD3 UR14, UP0, UPT, UR46, 0x180, URZ ;  /* 0x000001802e0e7890 */ /* 0x000fe4000ff1e0ff */
[----:B------:R-:W-:-:S02]  /*1b60*/  UIADD3.X UR5, UPT, UPT, URZ, UR47, URZ, UP1, !UPT ;  /* 0x0000002fff057290 */ /* 0x000fc40008ffe4ff */
[----:B------:R-:W-:Y:S02]  /*1b70*/  ULEA UR7, UR7, UR21, 0x2 ;  /* 0x0000001507077291 */ /* 0x000fe4000f8e10ff */
[----:B------:R-:W-:Y:S02]  /*1b80*/  UIADD3 UR56, UPT, UPT, UR32, 0x6800, URZ ;  /* 0x0000680020387890 */ /* 0x000fe4000fffe0ff */
[----:B------:R-:W-:Y:S02]  /*1b90*/  UIADD3 UR50, UPT, UPT, UR58, 0x20, URZ ;  /* 0x000000203a327890 */ /* 0x000fe4000fffe0ff */
[----:B------:R-:W-:Y:S02]  /*1ba0*/  UIADD3 UR48, UPT, UPT, UR32, 0x8800, URZ ;  /* 0x0000880020307890 */ /* 0x000fe4000fffe0ff */
[----:B------:R-:W-:Y:S02]  /*1bb0*/  UIADD3 UR42, UPT, UPT, UR58, 0x40, URZ ;  /* 0x000000403a2a7890 */ /* 0x000fe4000fffe0ff */
[----:B------:R-:W-:-:S02]  /*1bc0*/  UIADD3 UR40, UPT, UPT, UR32, 0xa800, URZ ;  /* 0x0000a80020287890 */ /* 0x000fc4000fffe0ff */
[----:B------:R-:W-:Y:S02]  /*1bd0*/  UIADD3 UR34, UPT, UPT, UR58, 0x60, URZ ;  /* 0x000000603a227890 */ /* 0x000fe4000fffe0ff */
[----:B------:R-:W-:Y:S02]  /*1be0*/  UIADD3 UR32, UPT, UPT, UR32, 0xc800, URZ ;  /* 0x0000c80020207890 */ /* 0x000fe4000fffe0ff */
[----:B------:R-:W-:Y:S02]  /*1bf0*/  UIADD3.X UR15, UPT, UPT, URZ, UR47, URZ, UP0, !UPT ;  /* 0x0000002fff0f7290 */ /* 0x000fe400087fe4ff */
[----:B------:R-:W-:Y:S02]  /*1c00*/  UIADD3 UR24, UPT, UPT, UR7, 0x1e800, URZ ;  /* 0x0001e80007187890 */ /* 0x000fe4000fffe0ff */
[----:B------:R-:W-:Y:S01]  /*1c10*/  UIADD3 UR8, UPT, UPT, UR7, 0x20800, URZ ;  /* 0x0002080007087890 */ /* 0x000fe2000fffe0ff */
[----:B------:R-:W-:Y:S01]  /*1c20*/  UMOV UR30, 0x0 ;  /* 0x00000000001e7882 */ /* 0x000fe20000000000 */
[----:B------:R-:W-:Y:S01]  /*1c30*/  UMOV UR31, 0x10000000 ;  /* 0x10000000001f7882 */ /* 0x000fe20000000000 */
[----:B------:R-:W-:Y:S01]  /*1c40*/  UMOV UR49, UR57 ;  /* 0x0000003900317c82 */ /* 0x000fe20008000000 */
[----:B------:R-:W-:Y:S01]  /*1c50*/  UMOV UR51, UR59 ;  /* 0x0000003b00337c82 */ /* 0x000fe20008000000 */
[----:B------:R-:W-:Y:S01]  /*1c60*/  UMOV UR52, UR60 ;  /* 0x0000003c00347c82 */ /* 0x000fe20008000000 */
[----:B------:R-:W-:Y:S01]  /*1c70*/  UMOV UR41, UR57 ;  /* 0x0000003900297c82 */ /* 0x000fe20008000000 */
[----:B------:R-:W-:Y:S01]  /*1c80*/  UMOV UR43, UR59 ;  /* 0x0000003b002b7c82 */ /* 0x000fe20008000000 */
[----:B------:R-:W-:Y:S01]  /*1c90*/  UMOV UR44, UR60 ;  /* 0x0000003c002c7c82 */ /* 0x000fe20008000000 */
[----:B------:R-:W-:Y:S01]  /*1ca0*/  UTMALDG.3D [UR56], [UR4], desc[UR30] ;  /* 0x00001e38040075b4 */ /* 0x000fe20008011000 */
[----:B------:R-:W-:Y:S01]  /*1cb0*/  UMOV UR33, UR57 ;  /* 0x0000003900217c82 */ /* 0x000fe20008000000 */
[----:B------:R-:W-:Y:S01]  /*1cc0*/  UMOV UR35, UR59 ;  /* 0x0000003b00237c82 */ /* 0x000fe20008000000 */
[----:B------:R-:W-:Y:S01]  /*1cd0*/  UMOV UR36, UR60 ;  /* 0x0000003c00247c82 */ /* 0x000fe20008000000 */
[----:B------:R-:W-:Y:S01]  /*1ce0*/  UMOV UR13, 0x30000 ;  /* 0x00030000000d7882 */ /* 0x000fe20000000000 */
[----:B------:R-:W-:Y:S01]  /*1cf0*/  UMOV UR25, UR57 ;  /* 0x0000003900197c82 */ /* 0x000fe20008000000 */
[----:B------:R-:W-:Y:S01]  /*1d00*/  UMOV UR28, UR60 ;  /* 0x0000003c001c7c82 */ /* 0x000fe20008000000 */
[----:B------:R-:W-:Y:S01]  /*1d10*/  UMOV UR26, UR58 ;  /* 0x0000003a001a7c82 */ /* 0x000fe20008000000 */
[----:B------:R-:W-:Y:S01]  /*1d20*/  UTMALDG.3D [UR48], [UR4], desc[UR30] ;  /* 0x00001e30040075b4 */ /* 0x000fe20008011000 */
[----:B------:R-:W-:Y:S01]  /*1d30*/  UMOV UR9, UR57 ;  /* 0x0000003900097c82 */ /* 0x000fe20008000000 */
[----:B------:R-:W-:Y:S01]  /*1d40*/  UMOV UR11, UR27 ;  /* 0x0000001b000b7c82 */ /* 0x000fe20008000000 */
[----:B------:R-:W-:Y:S01]  /*1d50*/  UMOV UR12, UR60 ;  /* 0x0000003c000c7c82 */ /* 0x000fe20008000000 */
[----:B------:R-:W-:Y:S01]  /*1d60*/  UMOV UR10, UR50 ;  /* 0x00000032000a7c82 */ /* 0x000fe20008000000 */
[----:B------:R-:W-:Y:S01]  /*1d70*/  UIADD3 UR16, UPT, UPT, UR7, 0x22800, URZ ;  /* 0x0002280007107890 */ /* 0x000fe2000fffe0ff */
[----:B------:R-:W-:Y:S01]  /*1d80*/  UMOV UR17, UR57 ;  /* 0x0000003900117c82 */ /* 0x000fe20008000000 */
[----:B------:R-:W-:Y:S01]  /*1d90*/  UTMALDG.3D [UR40], [UR4], desc[UR30] ;  /* 0x00001e28040075b4 */ /* 0x000fe20008011000 */
[----:B------:R-:W-:Y:S01]  /*1da0*/  UMOV UR19, UR27 ;  /* 0x0000001b00137c82 */ /* 0x000fe20008000000 */
[----:B------:R-:W-:Y:S01]  /*1db0*/  UMOV UR20, UR60 ;  /* 0x0000003c00147c82 */ /* 0x000fe20008000000 */
[----:B------:R-:W-:Y:S01]  /*1dc0*/  UMOV UR18, UR42 ;  /* 0x0000002a00127c82 */ /* 0x000fe20008000000 */
[----:B------:R-:W-:Y:S01]  /*1dd0*/  UTMALDG.3D [UR32], [UR4], desc[UR30] ;  /* 0x00001e20040075b4 */ /* 0x000fe20008011000 */
[----:B------:R-:W-:Y:S01]  /*1de0*/  UTMALDG.3D.MULTICAST [UR24], [UR14], UR13, desc[UR30] ;  /* 0x00001e180e0073b4 */ /* 0x000fe2000801180d */
[----:B------:R4:W-:Y:S01]  /*1df0*/  UTMALDG.3D.MULTICAST [UR8], [UR14], UR13, desc[UR30] ;  /* 0x00001e080e0073b4 */ /* 0x0009e2000801180d */
[----:B------:R1:W-:Y:S01]  /*1e00*/  UTMALDG.3D.MULTICAST [UR16], [UR14], UR13, desc[UR30] ;  /* 0x00001e100e0073b4 */ /* 0x0003e2000801180d */
[----:B----4-:R-:W-:Y:S01]  /*1e10*/  UIADD3 UR8, UPT, UPT, UR7, 0x24800, URZ ;  /* 0x0002480007087890 */ /* 0x010fe2000fffe0ff */
[----:B------:R-:W-:-:S08]  /*1e20*/  UMOV UR10, UR34 ;  /* 0x00000022000a7c82 */ /* 0x000fd00008000000 */
[----:B------:R1:W-:Y:S02]  /*1e30*/  UTMALDG.3D.MULTICAST [UR8], [UR14], UR13, desc[UR30] ;  /* 0x00001e080e0073b4 */ /* 0x0003e4000801180d */
[----:B-1----:R-:W-:Y:S01]  /*1e40*/  NOP ;  /* 0x0000000000007918 */ /* 0x002fe20000000000 */
.L_x_32:
[----:B------:R-:W-:Y:S05]  /*1e50*/  BSYNC.RECONVERGENT B0 ;  /* 0x0000000000007941 */ /* 0x000fea0003800200 */
.L_x_31:
[----:B------:R-:W-:Y:S01]  /*1e60*/  UIADD3 UR22, UPT, UPT, UR22, 0x1, URZ ;  /* 0x0000000116167890 */ /* 0x000fe2000fffe0ff */
[----:B------:R-:W-:Y:S01]  /*1e70*/  UMOV UR6, UR23 ;  /* 0x0000001700067c82 */ /* 0x000fe20008000000 */
[----:B------:R-:W-:Y:S02]  /*1e80*/  UMOV UR13, UR37 ;  /* 0x00000025000d7c82 */ /* 0x000fe40008000000 */
[----:B------:R-:W-:-:S09]  /*1e90*/  UISETP.NE.AND UP0, UPT, UR22, UR37, UPT ;  /* 0x000000251600728c */ /* 0x000fd2000bf05270 */
[----:B------:R-:W-:Y:S05]  /*1ea0*/  BRA.U UP0, `(.L_x_33) ;  /* 0xfffffff900b07547 */ /* 0x000fea000b83ffff */
.L_x_25:
[----:B------:R-:W-:Y:S01]  /*1eb0*/  ULEA UR4, UR23, UR21, 0x3 ;  /* 0x0000001517047291 */ /* 0x000fe2000f8e18ff */
[----:B-12---:R-:W-:Y:S01]  /*1ec0*/  SHF.L.U32 R0, R12, 0x1f, RZ ;  /* 0x0000001f0c007819 */ /* 0x006fe200000006ff */
[----:B------:R-:W-:Y:S01]  /*1ed0*/  @!P2 SYNCS.ARRIVE.TRANS64.A1T0 RZ, [UR21+0x68], RZ ;  /* 0x000068ffffffa9a7 */ /* 0x000fe20008100015 */
[----:B------:R-:W-:-:S06]  /*1ee0*/  UISETP.GT.AND UP0, UPT, UR64, UR63, UPT ;  /* 0x0000003f4000728c */ /* 0x000fcc000bf04270 */
[----:B---3--:R1:W2:Y:S03]  /*1ef0*/  SYNCS.PHASECHK.TRANS64.TRYWAIT P1, [UR4+0x18], R0 ;  /* 0x00001800ff0075a7 */ /* 0x0082a60008021104 */
[----:B------:R-:W-:Y:S05]  /*1f00*/  BRA.U !UP0, `(.L_x_34) ;  /* 0x0000000508547547 */ /* 0x000fea000b800000 */
[----:B------:R-:W-:Y:S01]  /*1f10*/  UIADD3 UR22, UPT, UPT, UR65, UR13, URZ ;  /* 0x0000000d41167290 */ /* 0x000fe2000fffe0ff */
[----:B------:R-:W-:-:S11]  /*1f20*/  UMOV UR6, UR23 ;  /* 0x0000001700067c82 */ /* 0x000fd60008000000 */
.L_x_42:
[----:B------:R-:W-:Y:S01]  /*1f30*/  ULEA UR57, UR6, UR21, 0x3 ;  /* 0x0000001506397291 */ /* 0x000fe2000f8e18ff */
[----:B--2---:R-:W-:Y:S01]  /*1f40*/  @!P4 MOV R2, 0x10000 ;  /* 0x000100000002c802 */ /* 0x004fe20000000f00 */
[----:B--23--:R-:W-:Y:S10]  /*1f50*/  @P1 BRA `(.L_x_35) ;  /* 0x00000000000c1947 */ /* 0x00cff40003800000 */
[----:B------:R-:W-:-:S04]  /*1f60*/  SHF.L.U32 R3, R12, 0x1f, RZ ;  /* 0x0000001f0c037819 */ /* 0x000fc800000006ff */
[----:B------:R-:W2:Y:S02]  /*1f70*/  SYNCS.PHASECHK.TRANS64.TRYWAIT P0, [UR57+0x18], R3 ;  /* 0x00001803ff0075a7 */ /* 0x000ea40008001139 */
[----:B--2---:R-:W-:Y:S05]  /*1f80*/  @!P0 BRA `(.L_x_36) ;  /* 0x0000006000948947 */ /* 0x004fea0003800000 */
.L_x_35:
[----:B------:R2:W-:Y:S01]  /*1f90*/  @!P4 SYNCS.ARRIVE.TRANS64 RZ, [UR57], R2 ;  /* 0x00000002ffffc9a7 */ /* 0x0005e20008000039 */
[----:B------:R-:W-:-:S04]  /*1fa0*/  ULOP3.LUT UR4, UR38, 0x2, URZ, 0xfc, !UPT ;  /* 0x0000000226047892 */ /* 0x000fc8000f8efcff */
[----:B------:R-:W-:-:S09]  /*1fb0*/  UISETP.NE.AND UP0, UPT, UR4, 0x2, UPT ;  /* 0x000000020400788c */ /* 0x000fd2000bf05270 */
[----:B------:R-:W-:Y:S05]  /*1fc0*/  BRA.U UP0, `(.L_x_37) ;  /* 0x0000000100047547 */ /* 0x000fea000b800000 */
[----:B------:R-:W-:Y:S05]  /*1fd0*/  BPT.TRAP 0x1 ;  /* 0x000000040000795c */ /* 0x000fea0000300000 */
.L_x_37:
[----:B------:R-:W-:Y:S04]  /*1fe0*/  BSSY.RECONVERGENT B0, `(.L_x_38) ;  /* 0x0000003000007945 */ /* 0x000fe80003800200 */
[----:B------:R-:W-:Y:S05]  /*1ff0*/  @P3 BRA `(.L_x_39) ;  /* 0x0000000000043947 */ /* 0x000fea0003800000 */
[----:B------:R-:W-:Y:S05]  /*2000*/  BPT.TRAP 0x1 ;  /* 0x000000040000795c */ /* 0x000fea0000300000 */
.L_x_39:
[----:B------:R-:W-:Y:S05]  /*2010*/  BSYNC.RECONVERGENT B0 ;  /* 0x0000000000007941 */ /* 0x000fea0003800200 */
.L_x_38:
        /* <DEDUP_REMOVED lines=8> */
[----:B-1----:R-:W-:-:S04]  /*20a0*/  SHF.L.U32 R0, R12, 0x1f, RZ ;  /* 0x0000001f0c007819 */ /* 0x002fc800000006ff */
[----:B------:R1:W3:Y:S01]  /*20b0*/  SYNCS.PHASECHK.TRANS64.TRYWAIT P1, [UR4+0x18], R0 ;  /* 0x00001800ff0075a7 */ /* 0x0002e20008021104 */
        /* <DEDUP_REMOVED lines=53> */
.L_x_41:
[----:B------:R-:W-:Y:S05]  /*2410*/  BSYNC.RECONVERGENT B0 ;  /* 0x0000000000007941 */ /* 0x000fea0003800200 */
.L_x_40:
[----:B------:R-:W-:Y:S01]  /*2420*/  UIADD3 UR13, UPT, UPT, UR13, 0x1, URZ ;  /* 0x000000010d0d7890 */ /* 0x000fe2000fffe0ff */
[----:B------:R-:W-:-:S03]  /*2430*/  UMOV UR6, UR23 ;  /* 0x0000001700067c82 */ /* 0x000fc60008000000 */
[----:B------:R-:W-:-:S09]  /*2440*/  UISETP.NE.AND UP0, UPT, UR13, UR22, UPT ;  /* 0x000000160d00728c */ /* 0x000fd2000bf05270 */
[----:B------:R-:W-:Y:S05]  /*2450*/  BRA.U UP0, `(.L_x_42) ;  /* 0xfffffff900b47547 */ /* 0x000fea000b83ffff */
.L_x_34:
[C---:B------:R-:W-:Y:S01]  /*2460*/  LEA R3, R11.reuse, UR21, 0x3 ;  /* 0x000000150b037c11 */ /* 0x040fe2000f8e18ff */
[----:B------:R-:W-:Y:S01]  /*2470*/  NOP ;  /* 0x0000000000007918 */ /* 0x000fe20000000000 */
[----:B-1----:R-:W-:Y:S02]  /*2480*/  SHF.L.U32 R0, R10, 0x1f, RZ ;  /* 0x0000001f0a007819 */ /* 0x002fe400000006ff */
[----:B------:R-:W-:Y:S02]  /*2490*/  LEA R4, R11, UR21, 0x4 ;  /* 0x000000150b047c11 */ /* 0x000fe4000f8e20ff */
[----:B------:R-:W1:Y:S02]  /*24a0*/  SYNCS.PHASECHK.TRANS64.TRYWAIT P0, [R3+URZ+0x70], R0 ;  /* 0x00007000030075a7 */ /* 0x000e6400080011ff */
[----:B-1----:R-:W-:Y:S05]  /*24b0*/  @!P0 BRA `(.L_x_43) ;  /* 0x0000005c00608947 */ /* 0x002fea0003800000 */
.L_x_128:
[----:B------:R-:W4:Y:S01]  /*24c0*/  LDS.128 R4, [R4+0x100] ;  /* 0x0001000004047984 */ /* 0x000f220000000c00 */
[----:B------:R-:W-:Y:S01]  /*24d0*/  UISETP.GE.AND UP0, UPT, UR39, 0x1, UPT ;  /* 0x000000012700788c */ /* 0x000fe2000bf06270 */
[----:B------:R-:W-:Y:S01]  /*24e0*/  @!PT LDS RZ, [RZ] ;  /* 0x00000000fffff984 */ /* 0x000fe20000000800 */
[----:B------:R-:W-:Y:S01]  /*24f0*/  @!PT LDS RZ, [RZ] ;  /* 0x00000000fffff984 */ /* 0x000fe20000000800 */
[----:B------:R-:W-:Y:S01]  /*2500*/  @!PT LDS RZ, [RZ] ;  /* 0x00000000fffff984 */ /* 0x000fe20000000800 */
[----:B------:R-:W-:Y:S01]  /*2510*/  @!PT LDS RZ, [RZ] ;  /* 0x00000000fffff984 */ /* 0x000fe20000000800 */
[----:B------:R1:W-:Y:S06]  /*2520*/  MEMBAR.ALL.CTA ;  /* 0x0000000000007992 */ /* 0x0003ec0000008000 */
[----:B-1----:R-:W1:Y:S01]  /*2530*/  FENCE.VIEW.ASYNC.S ;  /* 0x00000000000073c6 */ /* 0x002e620000000000 */
[----:B----4-:R-:W-:-:S13]  /*2540*/  LOP3.LUT P0, RZ, R6, 0x1, RZ, 0xc0, !PT ;  /* 0x0000000106ff7812 */ /* 0x010fda000780c0ff */
[----:B-1----:R-:W-:Y:S01]  /*2550*/  VOTEU.ANY UP1, P0 ;  /* 0x0000000000ff7886 */ /* 0x002fe20000020100 */
[----:B------:R-:W-:-:S13]  /*2560*/  PLOP3.LUT P0, PT, PT, PT, UP1, 0x80, 0x8 ;  /* 0x000000000008781c */ /* 0x000fda0003f0f018 */
[----:B------:R-:W-:Y:S02]  /*2570*/  @P0 LOP3.LUT R0, R5, 0xffff, RZ, 0xc0, !PT ;  /* 0x0000ffff05000812 */ /* 0x000fe400078ec0ff */
[----:B--2---:R-:W-:Y:S02]  /*2580*/  @P0 MOV R2, R4 ;  /* 0x0000000400020202 */ /* 0x004fe40000000f00 */
[----:B------:R-:W-:Y:S01]  /*2590*/  @P0 R2UR UR5, R0 ;  /* 0x00000000000502ca */ /* 0x000fe200000e0000 */
[----:B------:R-:W-:Y:S01]  /*25a0*/  VIADD R0, R3, 0x80 ;  /* 0x0000008003007836 */ /* 0x000fe20000000000 */
[----:B------:R-:W-:Y:S02]  /*25b0*/  @P0 SHF.R.U32.HI R4, RZ, 0x10, R5 ;  /* 0x00000010ff040819 */ /* 0x000fe40000011605 */
[----:B------:R-:W-:Y:S02]  /*25c0*/  @P0 R2UR UR6, R2 ;  /* 0x00000000020602ca */ /* 0x000fe400000e0000 */
[----:B------:R-:W-:-:S02]  /*25d0*/  PRMT R0, RZ, 0x654, R0 ;  /* 0x00000654ff007816 */ /* 0x000fc40000000000 */
[----:B------:R-:W-:Y:S02]  /*25e0*/  @P0 R2UR UR4, R4 ;  /* 0x00000000040402ca */ /* 0x000fe400000e0000 */
[----:B------:R1:W-:Y:S03]  /*25f0*/  SYNCS.ARRIVE.TRANS64.RED.A1T0 RZ, [R0+URZ], RZ ;  /* 0x000000ff00ff79a7 */ /* 0x0003e600081004ff */
[----:B------:R-:W-:-:S04]  /*2600*/  @UP1 UMOV UR53, UR5 ;  /* 0x0000000500351c82 */ /* 0x000fc80008000000 */
[----:B------:R-:W-:-:S04]  /*2610*/  @UP1 UMOV UR54, UR6 ;  /* 0x0000000600361c82 */ /* 0x000fc80008000000 */
[----:B------:R-:W-:Y:S01]  /*2620*/  @UP1 UMOV UR60, UR4 ;  /* 0x00000004003c1c82 */ /* 0x000fe20008000000 */
[----:B------:R-:W-:Y:S05]  /*2630*/  BRA.U !UP0, `(.L_x_44) ;  /* 0x0000000108d47547 */ /* 0x000fea000b800000 */
[----:B------:R-:W2:Y:S01]  /*2640*/  LDCU.128 UR12, c[0x0][0xb10] ;  /* 0x00016200ff0c77ac */ /* 0x000ea20008000c00 */
[----:B------:R-:W4:Y:S01]  /*2650*/  LDCU UR22, c[0x0][0xb20] ;  /* 0x00016400ff1677ac */ /* 0x000f220008000800 */
[----:B------:R-:W3:Y:S01]  /*2660*/  LDCU UR20, c[0x0][0xb0c] ;  /* 0x00016180ff1477ac */ /* 0x000ee20008000800 */
[----:B------:R-:W1:Y:S01]  /*2670*/  LDCU.64 UR8, c[0x0][0xb28] ;  /* 0x00016500ff0877ac */ /* 0x000e620008000a00 */
[----:B------:R-:W-:Y:S02]  /*2680*/  UISETP.NE.AND UP3, UPT, UR39, 0x1, UPT ;  /* 0x000000012700788c */ /* 0x000fe4000bf65270 */
[----:B--2---:R-:W-:Y:S02]  /*2690*/  UIMAD.WIDE.U32 UR6, UR61, UR15, URZ ;  /* 0x0000000f3d0672a5 */ /* 0x004fe4000f8e00ff */
[----:B------:R-:W-:Y:S02]  /*26a0*/  UIMAD.WIDE.U32 UR4, UR62, UR12, URZ ;  /* 0x0000000c3e0472a5 */ /* 0x000fe4000f8e00ff */
[----:B------:R-:W-:-:S02]  /*26b0*/  UISETP.NE.AND UP0, UPT, UR14, 0x1, UPT ;  /* 0x000000010e00788c */ /* 0x000fc4000bf05270 */
[----:B------:R-:W-:Y:S01]  /*26c0*/  UIMAD.WIDE.U32 UR18, UR53, UR15, URZ ;  /* 0x0000000f351272a5 */ /* 0x000fe2000f8e00ff */
[----:B------:R-:W-:Y:S02]  /*26d0*/  UMOV UR6, UR7 ;  /* 0x0000000700067c82 */ /* 0x000fe40008000000 */
[----:B------:R-:W-:Y:S01]  /*26e0*/  UMOV UR4, UR5 ;  /* 0x0000000500047c82 */ /* 0x000fe20008000000 */
[----:B----4-:R-:W-:Y:S02]  /*26f0*/  USHF.R.U32.HI UR6, URZ, UR22, UR6 ;  /* 0x00000016ff067299 */ /* 0x010fe40008011606 */
[----:B---3--:R-:W-:Y:S02]  /*2700*/  UISETP.NE.AND UP2, UPT, UR20, 0x1, UPT ;  /* 0x000000011400788c */ /* 0x008fe4000bf45270 */
[----:B------:R-:W-:Y:S02]  /*2710*/  USHF.R.U32.HI UR4, URZ, UR13, UR4 ;  /* 0x0000000dff047299 */ /* 0x000fe40008011604 */
[----:B------:R-:W-:-:S02]  /*2720*/  USEL UR5, UR61, UR6, !UP0 ;  /* 0x000000063d057287 */ /* 0x000fc4000c000000 */
[----:B------:R-:W-:Y:S02]  /*2730*/  USEL UR6, UR62, UR4, !UP2 ;  /* 0x000000043e067287 */ /* 0x000fe4000d000000 */
[----:B-1----:R-:W-:Y:S01]  /*2740*/  UIMAD.WIDE.U32 UR10, UR5, UR8, URZ ;  /* 0x00000008050a72a5 */ /* 0x002fe2000f8e00ff */
[----:B------:R-:W-:Y:S01]  /*2750*/  UMOV UR4, UR19 ;  /* 0x0000001300047c82 */ /* 0x000fe20008000000 */
[----:B------:R-:W-:Y:S02]  /*2760*/  UIMAD.WIDE.U32 UR16, UR54, UR12, URZ ;  /* 0x0000000c361072a5 */ /* 0x000fe4000f8e00ff */
[----:B------:R-:W-:-:S03]  /*2770*/  UIMAD.WIDE.U32 UR18, UR6, UR8, URZ ;  /* 0x00000008061272a5 */ /* 0x000fc6000f8e00ff */
[----:B------:R-:W-:Y:S01]  /*2780*/  UMOV UR10, UR11 ;  /* 0x0000000b000a7c82 */ /* 0x000fe20008000000 */
[----:B------:R-:W-:Y:S02]  /*2790*/  USHF.R.U32.HI UR4, URZ, UR22, UR4 ;  /* 0x00000016ff047299 */ /* 0x000fe40008011604 */
[----:B------:R-:W-:Y:S01]  /*27a0*/  @UP3 USHF.R.U32.HI UR5, URZ, UR9, UR10 ;  /* 0x00000009ff053299 */ /* 0x000fe2000801160a */
[----:B------:R-:W-:Y:S01]  /*27b0*/  UMOV UR16, UR17 ;  /* 0x0000001100107c82 */ /* 0x000fe20008000000 */
[----:B------:R-:W-:Y:S01]  /*27c0*/  UMOV UR18, UR19 ;  /* 0x0000001300127c82 */ /* 0x000fe20008000000 */
[----:B------:R-:W-:Y:S02]  /*27d0*/  USHF.R.U32.HI UR13, URZ, UR13, UR16 ;  /* 0x0000000dff0d7299 */ /* 0x000fe40008011610 */
[----:B------:R-:W-:Y:S02]  /*27e0*/  USEL UR4, UR53, UR4, !UP0 ;  /* 0x0000000435047287 */ /* 0x000fe4000c000000 */
[----:B------:R-:W-:-:S02]  /*27f0*/  @UP3 USHF.R.U32.HI UR6, URZ, UR9, UR18 ;  /* 0x00000009ff063299 */ /* 0x000fc40008011612 */
[----:B------:R-:W-:Y:S02]  /*2800*/  UIMAD UR7, UR39, UR5, URZ ;  /* 0x00000005270772a4 */ /* 0x000fe4000f8e02ff */
[----:B------:R-:W-:Y:S02]  /*2810*/  USEL UR5, UR54, UR13, !UP2 ;  /* 0x0000000d36057287 */ /* 0x000fe4000d000000 */
[----:B------:R-:W-:Y:S02]  /*2820*/  UIMAD UR10, UR39, UR6, URZ ;  /* 0x00000006270a72a4 */ /* 0x000fe4000f8e02ff */
[----:B------:R-:W-:Y:S02]  /*2830*/  UISETP.GE.AND UP0, UPT, UR4, UR7, UPT ;  /* 0x000000070400728c */ /* 0x000fe4000bf06270 */
[----:B------:R-:W-:Y:S02]  /*2840*/  UIMAD.WIDE.U32 UR12, UR4, UR8, URZ ;  /* 0x00000008040c72a5 */ /* 0x000fe4000f8e00ff */
[----:B------:R-:W-:-:S02]  /*2850*/  UISETP.GE.OR UP0, UPT, UR5, UR10, UP0 ;  /* 0x0000000a0500728c */ /* 0x000fc40008706670 */
[----:B------:R-:W-:Y:S02]  /*2860*/  UIMAD.WIDE.U32 UR10, UR5, UR8, URZ ;  /* 0x00000008050a72a5 */ /* 0x000fe4000f8e00ff */
[----:B------:R-:W-:Y:S01]  /*2870*/  UIADD3 UR12, UPT, UPT, -UR4, URZ, URZ ;  /* 0x000000ff040c7290 */ /* 0x000fe2000fffe1ff */
[----:B------:R-:W-:Y:S01]  /*2880*/  UMOV UR8, UR13 ;  /* 0x0000000d00087c82 */ /* 0x000fe20008000000 */
[----:B------:R-:W-:Y:S02]  /*2890*/  UIADD3 UR10, UPT, UPT, -UR5, URZ, URZ ;  /* 0x000000ff050a7290 */ /* 0x000fe4000fffe1ff */
[----:B------:R-:W-:-:S03]  /*28a0*/  USHF.R.U32.HI UR8, URZ, UR9, UR8 ;  /* 0x00000009ff087299 */ /* 0x000fc60008011608 */
[----:B------:R-:W-:Y:S01]  /*28b0*/  @!UP0 UMOV UR7, UR11 ;  /* 0x0000000b00078c82 */ /* 0x000fe20008000000 */
[----:B------:R-:W-:Y:S02]  /*28c0*/  UIMAD UR12, UR14, UR12, UR53 ;  /* 0x0000000c0e0c72a4 */ /* 0x000fe4000f8e0235 */
[----:B------:R-:W-:Y:S02]  /*28d0*/  USEL UR8, UR4, UR8, !UP3 ;  /* 0x0000000804087287 */ /* 0x000fe4000d800000 */
[----:B------:R-:W-:Y:S02]  /*28e0*/  @!UP0 USHF.R.U32.HI UR7, URZ, UR9, UR7 ;  /* 0x00000009ff078299 */ /* 0x000fe40008011607 */
[----:B------:R-:W-:Y:S02]  /*28f0*/  UIADD3 UR9, UPT, UPT, -UR8, URZ, URZ ;  /* 0x000000ff08097290 */ /* 0x000fe4000fffe1ff */
[----:B------:R-:W-:Y:S02]  /*2900*/  @!UP0 USEL UR7, UR5, UR7, !UP3 ;  /* 0x0000000705078287 */ /* 0x000fe4000d800000 */
[----:B------:R-:W-:-:S02]  /*2910*/  UIMAD UR9, UR39, UR9, UR4 ;  /* 0x00000009270972a4 */ /* 0x000fc4000f8e0204 */
[----:B------:R-:W-:Y:S02]  /*2920*/  @!UP0 UIADD3 UR8, UPT, UPT, UR8, -UR7, URZ ;  /* 0x8000000708088290 */ /* 0x000fe4000fffe0ff */
[----:B------:R-:W-:Y:S02]  /*2930*/  @!UP0 UIMAD UR7, UR9, UR6, UR7 ;  /* 0x00000006090782a4 */ /* 0x000fe4000f8e0207 */
[----:B------:R-:W-:Y:S02]  /*2940*/  @!UP0 UIMAD UR4, UR39, UR8, UR5 ;  /* 0x00000008270482a4 */ /* 0x000fe4000f8e0205 */
[----:B------:R-:W-:Y:S02]  /*2950*/  UIMAD UR6, UR20, UR10, UR54 ;  /* 0x0000000a140672a4 */ /* 0x000fe4000f8e0236 */
[----:B------:R-:W-:Y:S01]  /*2960*/  UIMAD UR53, UR4, UR14, UR12 ;  /* 0x0000000e043572a4 */ /* 0x000fe2000f8e020c */
[----:B------:R-:W-:Y:S02]  /*2970*/  @!UP0 UMOV UR5, UR7 ;  /* 0x0000000700058c82 */ /* 0x000fe40008000000 */
[----:B------:R-:W-:-:S12]  /*2980*/  UIMAD UR54, UR5, UR20, UR6 ;  /* 0x00000014053672a4 */ /* 0x000fd8000f8e0206 */
.L_x_44:
[----:B------:R-:W2:Y:S02]  /*2990*/  LDCU UR4, c[0x0][0xb30] ;  /* 0x00016600ff0477ac */ /* 0x000ea40008000800 */
[----:B--2---:R-:W-:-:S09]  /*29a0*/  UISETP.NE.AND UP0, UPT, UR4, 0x1, UPT ;  /* 0x000000010400788c */ /* 0x004fd2000bf05270 */
[----:B------:R-:W-:Y:S05]  /*29b0*/  BRA.U UP0, `(.L_x_45) ;  /* 0x0000000100447547 */ /* 0x000fea000b800000 */
[----:B------:R-:W2:Y:S01]  /*29c0*/  LDCU.128 UR8, c[0x0][0xb10] ;  /* 0x00016200ff0877ac */ /* 0x000ea20008000c00 */
[----:B------:R-:W4:Y:S01]  /*29d0*/  LDCU UR12, c[0x0][0xb0c] ;  /* 0x00016180ff0c77ac */ /* 0x000f220008000800 */
[----:B------:R-:W1:Y:S01]  /*29e0*/  LDCU UR13, c[0x0][0xb20] ;  /* 0x00016400ff0d77ac */ /* 0x000e620008000800 */
[----:B--2---:R-:W-:Y:S02]  /*29f0*/  UIMAD.WIDE.U32 UR6, UR54, UR8, URZ ;  /* 0x00000008360672a5 */ /* 0x004fe4000f8e00ff */
[----:B------:R-:W-:Y:S02]  /*2a00*/  UIMAD.WIDE.U32 UR4, UR53, UR11, URZ ;  /* 0x0000000b350472a5 */ /* 0x000fe4000f8e00ff */
[----:B----4-:R-:W-:Y:S02]  /*2a10*/  UISETP.NE.AND UP2, UPT, UR12, 0x1, UPT ;  /* 0x000000010c00788c */ /* 0x010fe4000bf45270 */
[----:B------:R-:W-:Y:S01]  /*2a20*/  UISETP.NE.AND UP0, UPT, UR10, 0x1, UPT ;  /* 0x000000010a00788c */ /* 0x000fe2000bf05270 */
[----:B------:R-:W-:-:S02]  /*2a30*/  UMOV UR6, UR7 ;  /* 0x0000000700067c82 */ /* 0x000fc40008000000 */
[----:B------:R-:W-:Y:S01]  /*2a40*/  UMOV UR4, UR5 ;  /* 0x0000000500047c82 */ /* 0x000fe20008000000 */
[----:B------:R-:W-:Y:S02]  /*2a50*/  USHF.R.U32.HI UR6, URZ, UR9, UR6 ;  /* 0x00000009ff067299 */ /* 0x000fe40008011606 */
[----:B-1----:R-:W-:Y:S02]  /*2a60*/  USHF.R.U32.HI UR4, URZ, UR13, UR4 ;  /* 0x0000000dff047299 */ /* 0x002fe40008011604 */
[----:B------:R-:W-:Y:S02]  /*2a70*/  USEL UR5, UR54, UR6, !UP2 ;  /* 0x0000000636057287 */ /* 0x000fe4000d000000 */
[----:B------:R-:W-:-:S04]  /*2a80*/  USEL UR4, UR53, UR4, !UP0 ;  /* 0x0000000435047287 */ /* 0x000fc8000c000000 */
[----:B------:R-:W-:Y:S02]  /*2a90*/  UIADD3 UR6, UPT, UPT, UR5, -UR4, URZ ;  /* 0x8000000405067290 */ /* 0x000fe4000fffe0ff */
[----:B------:R-:W-:Y:S02]  /*2aa0*/  UIADD3 UR4, UPT, UPT, -UR5, UR4, URZ ;  /* 0x0000000405047290 */ /* 0x000fe4000fffe1ff */
[----:B------:R-:W-:Y:S02]  /*2ab0*/  UIMAD UR53, UR6, UR10, UR53 ;  /* 0x0000000a063572a4 */ /* 0x000fe4000f8e0235 */
[----:B------:R-:W-:-:S12]  /*2ac0*/  UIMAD UR54, UR4, UR12, UR54 ;  /* 0x0000000c043672a4 */ /* 0x000fd8000f8e0236 */
.L_x_45:
[----:B------:R-:W-:Y:S01]  /*2ad0*/  VIADD R11, R11, 0x1 ;  /* 0x000000010b0b7836 */ /* 0x000fe20000000000 */
[----:B------:R-:W-:Y:S02]  /*2ae0*/  R2UR UR5, R56 ;  /* 0x00000000380572ca */ /* 0x000fe400000e0000 */
[----:B------:R-:W-:Y:S02]  /*2af0*/  R2UR UR4, R55 ;  /* 0x00000000370472ca */ /* 0x000fe400000e0000 */
[C---:B------:R-:W-:Y:S02]  /*2b00*/  ISETP.NE.AND P0, PT, R11.reuse, 0x2, PT ;  /* 0x000000020b00780c */ /* 0x040fe40003f05270 */
[----:B------:R-:W-:Y:S02]  /*2b10*/  PLOP3.LUT P2, PT, PT, PT, PT, 0x80, 0x8 ;  /* 0x000000000008781c */ /* 0x000fe40003f4f070 */
[----:B-1----:R-:W-:Y:S02]  /*2b20*/  SEL R0, RZ, 0x1, P0 ;  /* 0x00000001ff007807 */ /* 0x002fe40000000000 */
[----:B------:R-:W-:-:S02]  /*2b30*/  SEL R11, R11, RZ, P0 ;  /* 0x000000ff0b0b7207 */ /* 0x000fc40000000000 */
[----:B------:R-:W-:Y:S01]  /*2b40*/  LOP3.LUT R10, R10, R0, RZ, 0x3c, !PT ;  /* 0x000000000a0a7212 */ /* 0x000fe200078e3cff */
[----:B------:R-:W-:Y:S02]  /*2b50*/  UIADD3 UR26, UPT, UPT, UR54, UR5, URZ ;  /* 0x00000005361a7290 */ /* 0x000fe4000fffe0ff */
[----:B------:R-:W-:Y:S01]  /*2b60*/  UIADD3 UR27, UPT, UPT, UR53, UR4, URZ ;  /* 0x00000004351b7290 */ /* 0x000fe2000fffe0ff */
[----:B------:R-:W-:Y:S11]  /*2b70*/  BRA.U UP1, `(.L_x_46) ;  /* 0xffffffed010c7547 */ /* 0x000ff6000b83ffff */
[----:B------:R-:W-:Y:S01]  /*2b80*/  UIADD3 UR21, UPT, UPT, UR21, 0x18, URZ ;  /* 0x0000001815157890 */ /* 0x000fe2000fffe0ff */
[----:B------:R-:W-:-:S03]  /*2b90*/  SHF.L.U32 R2, R12, 0x1f, RZ ;  /* 0x0000001f0c027819 */ /* 0x000fc600000006ff */
[----:B------:R-:W-:-:S09]  /*2ba0*/  ULEA UR4, UR23, UR21, 0x3 ;  /* 0x0000001517047291 */ /* 0x000fd2000f8e18ff */
[----:B------:R-:W1:Y:S02]  /*2bb0*/  SYNCS.PHASECHK.TRANS64.TRYWAIT P0, [UR4], R2 ;  /* 0x00000002ff0075a7 */ /* 0x000e640008001104 */
[----:B-1----:R-:W-:Y:S05]  /*2bc0*/  @!P0 BRA `(.L_x_47) ;  /* 0x0000005400b08947 */ /* 0x002fea0003800000 */
.L_x_130:
[----:B------:R-:W-:-:S04]  /*2bd0*/  UIADD3 UR4, UPT, UPT, UR23, 0x1, URZ ;  /* 0x0000000117047890 */ /* 0x000fc8000fffe0ff */
[----:B------:R-:W-:-:S04]  /*2be0*/  UISETP.NE.AND UP0, UPT, UR4, 0x3, UPT ;  /* 0x000000030400788c */ /* 0x000fc8000bf05270 */
[----:B------:R-:W-:Y:S02]  /*2bf0*/  USEL UR6, URZ, 0x1, UP0 ;  /* 0x00000001ff067887 */ /* 0x000fe40008000000 */
[----:B------:R-:W-:-:S04]  /*2c00*/  USEL UR4, UR4, URZ, UP0 ;  /* 0x000000ff04047287 */ /* 0x000fc80008000000 */
[----:B------:R-:W-:Y:S01]  /*2c10*/  ULEA UR5, UR4, UR21, 0x3 ;  /* 0x0000001504057291 */ /* 0x000fe2000f8e18ff */
[----:B------:R-:W-:-:S04]  /*2c20*/  LOP3.LUT R12, R12, UR6, RZ, 0x3c, !PT ;  /* 0x000000060c0c7c12 */ /* 0x000fc8000f8e3cff */
[----:B-1----:R-:W-:-:S04]  /*2c30*/  SHF.L.U32 R2, R12, 0x1f, RZ ;  /* 0x0000001f0c027819 */ /* 0x002fc800000006ff */
[----:B------:R-:W1:Y:S02]  /*2c40*/  SYNCS.PHASECHK.TRANS64.TRYWAIT P0, [UR5], R2 ;  /* 0x00000002ff0075a7 */ /* 0x000e640008001105 */
[----:B-1----:R-:W-:Y:S05]  /*2c50*/  @!P0 BRA `(.L_x_48) ;  /* 0x0000005400a48947 */ /* 0x002fea0003800000 */
.L_x_132:
[----:B------:R-:W-:-:S04]  /*2c60*/  UIADD3 UR4, UPT, UPT, UR4, 0x1, URZ ;  /* 0x0000000104047890 */ /* 0x000fc8000fffe0ff */
[----:B------:R-:W-:-:S04]  /*2c70*/  UISETP.NE.AND UP0, UPT, UR4, 0x3, UPT ;  /* 0x000000030400788c */ /* 0x000fc8000bf05270 */
[----:B------:R-:W-:Y:S02]  /*2c80*/  USEL UR5, URZ, 0x1, UP0 ;  /* 0x00000001ff057887 */ /* 0x000fe40008000000 */
[----:B------:R-:W-:-:S04]  /*2c90*/  USEL UR4, UR4, URZ, UP0 ;  /* 0x000000ff04047287 */ /* 0x000fc80008000000 */
[----:B------:R-:W-:Y:S01]  /*2ca0*/  ULEA UR4, UR4, UR21, 0x3 ;  /* 0x0000001504047291 */ /* 0x000fe2000f8e18ff */
[----:B-1----:R-:W-:-:S04]  /*2cb0*/  LOP3.LUT R2, R12, UR5, RZ, 0x3c, !PT ;  /* 0x000000050c027c12 */ /* 0x002fc8000f8e3cff */
[----:B------:R-:W-:Y:S01]  /*2cc0*/  SHF.L.U32 R2, R2, 0x1f, RZ ;  /* 0x0000001f02027819 */ /* 0x000fe200000006ff */
[----:B------:R-:W-:-:S07]  /*2cd0*/  IMAD.U32 R0, RZ, RZ, UR4 ;  /* 0x00000004ff007e24 */ /* 0x000fce000f8e00ff */
.L_x_49:
[----:B-1----:R1:W2:Y:S02]  /*2ce0*/  SYNCS.PHASECHK.TRANS64.TRYWAIT P0, [R0+URZ], R2 ;  /* 0x00000002000075a7 */ /* 0x0022a400080011ff */
[----:B--2---:R-:W-:Y:S05]  /*2cf0*/  @!P0 NANOSLEEP.SYNCS 0x989680 ;  /* 0x009896800000895d */ /* 0x004fea0003900000 */
[----:B------:R-:W2:Y:S02]  /*2d00*/  @!P0 SYNCS.PHASECHK.TRANS64 P0, [R0+URZ], R2 ;  /* 0x00000002000085a7 */ /* 0x000ea400080010ff */
[----:B--2---:R-:W-:Y:S05]  /*2d10*/  @P0 EXIT ;  /* 0x000000000000094d */ /* 0x004fea0003800000 */
[----:B------:R-:W-:Y:S05]  /*2d20*/  BRA `(.L_x_49) ;  /* 0xfffffffc00ec7947 */ /* 0x000fea000383ffff */
.L_x_22:
[----:B------:R-:W-:-:S04]  /*2d30*/  UISETP.NE.AND UP0, UPT, UR55, URZ, UPT ;  /* 0x000000ff3700728c */ /* 0x000fc8000bf05270 */
[----:B------:R-:W-:-:S09]  /*2d40*/  UISETP.NE.OR UP0, UPT, UR18, 0x1, UP0 ;  /* 0x000000011200788c */ /* 0x000fd20008705670 */
[----:B------:R-:W-:Y:S05]  /*2d50*/  BRA.U UP0, `(.L_x_50) ;  /* 0x0000000500487547 */ /* 0x000fea000b800000 */
[----:B------:R-:W-:Y:S01]  /*2d60*/  ISETP.GE.U32.AND P2, PT, R0, 0x2, PT ;  /* 0x000000020000780c */ /* 0x000fe20003f46070 */
[----:B------:R-:W-:Y:S01]  /*2d70*/  IMAD.MOV.U32 R12, RZ, RZ, 0x1 ;  /* 0x00000001ff0c7424 */ /* 0x000fe200078e00ff */
[----:B------:R-:W-:Y:S02]  /*2d80*/  CS2R R10, SRZ ;  /* 0x00000000000a7805 */ /* 0x000fe4000001ff00 */
[----:B------:R-:W-:Y:S01]  /*2d90*/  CS2R R8, SRZ ;  /* 0x0000000000087805 */ /* 0x000fe2000001ff00 */
[----:B------:R-:W-:Y:S01]  /*2da0*/  UMOV UR6, 0x400 ;  /* 0x0000040000067882 */ /* 0x000fe20000000000 */
[----:B------:R-:W-:Y:S01]  /*2db0*/  UMOV UR5, URZ ;  /* 0x000000ff00057c82 */ /* 0x000fe20008000000 */
[----:B------:R-:W-:-:S12]  /*2dc0*/  ULEA UR6, UR55, UR6, 0x18 ;  /* 0x0000000637067291 */ /* 0x000fd8000f8ec0ff */
.L_x_54:
[----:B------:R-:W-:Y:S02]  /*2dd0*/  LEA R2, R8, UR6, 0x3 ;  /* 0x0000000608027c11 */ /* 0x000fe4000f8e18ff */
[----:B------:R-:W-:-:S03]  /*2de0*/  SHF.L.U32 R4, R9, 0x1f, RZ ;  /* 0x0000001f09047819 */ /* 0x000fc600000006ff */
[----:B------:R-:W-:Y:S01]  /*2df0*/  VIADD R5, R2, 0xe0 ;  /* 0x000000e002057836 */ /* 0x000fe20000000000 */
[----:B------:R-:W2:Y:S02]  /*2e00*/  SYNCS.PHASECHK.TRANS64.TRYWAIT P0, [R2+URZ+0xd0], R4 ;  /* 0x0000d004020075a7 */ /* 0x000ea400080011ff */
[----:B--2---:R-:W-:Y:S05]  /*2e10*/  @!P0 BRA `(.L_x_51) ;  /* 0x00000054004c8947 */ /* 0x004fea0003800000 */
.L_x_133:
[----:B------:R-:W-:Y:S01]  /*2e20*/  ULEA UR4, UR5, UR6, 0x3 ;  /* 0x0000000605047291 */ /* 0x000fe2000f8e18ff */
[----:B--2---:R-:W-:Y:S01]  /*2e30*/  PRMT R2, RZ, 0x654, R5 ;  /* 0x00000654ff027816 */ /* 0x004fe20000000005 */
[----:B------:R-:W-:Y:S01]  /*2e40*/  @!P2 IMAD.MOV.U32 R4, RZ, RZ, 0x10 ;  /* 0x00000010ff04a424 */ /* 0x000fe200078e00ff */
[----:B------:R-:W-:Y:S01]  /*2e50*/  SHF.L.U32 R5, R12, 0x1f, RZ ;  /* 0x0000001f0c057819 */ /* 0x000fe200000006ff */
[----:B------:R-:W-:Y:S01]  /*2e60*/  UIADD3 UR7, UPT, UPT, UR4, 0x70, URZ ;  /* 0x0000007004077890 */ /* 0x000fe2000fffe0ff */
[----:B------:R2:W-:Y:S05]  /*2e70*/  SYNCS.ARRIVE.TRANS64.RED.A1T0 RZ, [R2+URZ], RZ ;  /* 0x000000ff02ff79a7 */ /* 0x0005ea00081004ff */
[----:B------:R-:W-:Y:S01]  /*2e80*/  IMAD.U32 R6, RZ, RZ, UR7 ;  /* 0x00000007ff067e24 */ /* 0x000fe2000f8e00ff */
[----:B------:R-:W3:Y:S04]  /*2e90*/  SYNCS.PHASECHK.TRANS64.TRYWAIT P0, [UR4+0x80], R5 ;  /* 0x00008005ff0075a7 */ /* 0x000ee80008001104 */
[----:B------:R-:W-:Y:S01]  /*2ea0*/  PRMT R6, R0, 0x654, R6 ;  /* 0x0000065400067816 */ /* 0x000fe20000000006 */
[----:B--23--:R-:W-:Y:S06]  /*2eb0*/  @!P0 BRA `(.L_x_52) ;  /* 0x0000005400388947 */ /* 0x00cfec0003800000 */
.L_x_135:
[----:B------:R-:W-:Y:S01]  /*2ec0*/  ULEA UR8, UR5, UR6, 0x4 ;  /* 0x0000000605087291 */ /* 0x000fe2000f8e20ff */
[----:B------:R-:W-:Y:S01]  /*2ed0*/  SEL R3, R6, R3, !P2 ;  /* 0x0000000306037207 */ /* 0x000fe20005000000 */
[----:B------:R-:W-:Y:S01]  /*2ee0*/  UIADD3 UR9, UPT, UPT, UR4, 0x70, URZ ;  /* 0x0000007004097890 */ /* 0x000fe2000fffe0ff */
[----:B--2---:R-:W-:Y:S01]  /*2ef0*/  LEA R2, R11, UR6, 0x3 ;  /* 0x000000060b027c11 */ /* 0x004fe2000f8e18ff */
[----:B------:R-:W-:Y:S01]  /*2f00*/  UIADD3 UR8, UPT, UPT, UR8, 0x100, URZ ;  /* 0x0000010008087890 */ /* 0x000fe2000fffe0ff */
[----:B------:R2:W-:Y:S01]  /*2f10*/  @!P2 SYNCS.ARRIVE.TRANS64.RED RZ, [R3+URZ], R4 ;  /* 0x0000000403ffa9a7 */ /* 0x0005e200080004ff */
[----:B------:R-:W-:Y:S01]  /*2f20*/  UIADD3 UR4, UPT, UPT, UR5, 0x1, URZ ;  /* 0x0000000105047890 */ /* 0x000fe2000fffe0ff */
[----:B------:R-:W-:-:S03]  /*2f30*/  VIADD R8, R8, 0x1 ;  /* 0x0000000108087836 */ /* 0x000fc60000000000 */
[----:B------:R-:W-:Y:S02]  /*2f40*/  UISETP.NE.AND UP0, UPT, UR4, 0x2, UPT ;  /* 0x000000020400788c */ /* 0x000fe4000bf05270 */
[----:B------:R-:W-:Y:S01]  /*2f50*/  ISETP.NE.AND P0, PT, R8, 0x2, PT ;  /* 0x000000020800780c */ /* 0x000fe20003f05270 */
[----:B------:R-:W-:Y:S06]  /*2f60*/  UGETNEXTWORKID.BROADCAST [UR8], [UR9] ;  /* 0x00000000080073ca */ /* 0x000fec0008000100 */
[----:B------:R-:W-:Y:S02]  /*2f70*/  USEL UR7, URZ, 0x1, UP0 ;  /* 0x00000001ff077887 */ /* 0x000fe40008000000 */
[----:B------:R-:W-:-:S04]  /*2f80*/  USEL UR5, UR4, URZ, UP0 ;  /* 0x000000ff04057287 */ /* 0x000fc80008000000 */
[----:B------:R-:W-:Y:S02]  /*2f90*/  LOP3.LUT R12, R12, UR7, RZ, 0x3c, !PT ;  /* 0x000000070c0c7c12 */ /* 0x000fe4000f8e3cff */
[----:B--2---:R-:W-:-:S04]  /*2fa0*/  SHF.L.U32 R4, R10, 0x1f, RZ ;  /* 0x0000001f0a047819 */ /* 0x004fc800000006ff */
[----:B------:R-:W2:Y:S02]  /*2fb0*/  SYNCS.PHASECHK.TRANS64.TRYWAIT P1, [R2+URZ+0x70], R4 ;  /* 0x00007004020075a7 */ /* 0x000ea400080211ff */
[----:B--2---:R-:W-:Y:S05]  /*2fc0*/  @!P1 BRA `(.L_x_53) ;  /* 0x00000054000c9947 */ /* 0x004fea0003800000 */
.L_x_136:
[C---:B--2---:R-:W-:Y:S01]  /*2fd0*/  LEA R4, R11.reuse, UR6, 0x4 ;  /* 0x000000060b047c11 */ /* 0x044fe2000f8e20ff */
[----:B------:R-:W-:Y:S01]  /*2fe0*/  VIADD R2, R2, 0x80 ;  /* 0x0000008002027836 */ /* 0x000fe20000000000 */
[----:B------:R-:W-:Y:S01]  /*2ff0*/  SEL R8, R8, RZ, P0 ;  /* 0x000000ff08087207 */ /* 0x000fe20000000000 */
[----:B------:R-:W-:-:S03]  /*3000*/  VIADD R11, R11, 0x1 ;  /* 0x000000010b0b7836 */ /* 0x000fc60000000000 */
[----:B------:R-:W2:Y:S01]  /*3010*/  LDS.128 R4, [R4+0x100] ;  /* 0x0001000004047984 */ /* 0x000ea20000000c00 */
[----:B------:R-:W-:Y:S02]  /*3020*/  PRMT R2, RZ, 0x654, R2 ;  /* 0x00000654ff027816 */ /* 0x000fe40000000002 */
[C---:B------:R-:W-:Y:S01]  /*3030*/  ISETP.NE.AND P1, PT, R11.reuse, 0x2, PT ;  /* 0x000000020b00780c */ /* 0x040fe20003f25270 */
[----:B------:R-:W-:Y:S01]  /*3040*/  @!PT LDS RZ, [RZ] ;  /* 0x00000000fffff984 */ /* 0x000fe20000000800 */
[----:B------:R-:W-:Y:S01]  /*3050*/  @!PT LDS RZ, [RZ] ;  /* 0x00000000fffff984 */ /* 0x000fe20000000800 */
[----:B------:R-:W-:Y:S01]  /*3060*/  @!PT LDS RZ, [RZ] ;  /* 0x00000000fffff984 */ /* 0x000fe20000000800 */
[----:B------:R-:W-:Y:S01]  /*3070*/  @!PT LDS RZ, [RZ] ;  /* 0x00000000fffff984 */ /* 0x000fe20000000800 */
[----:B------:R3:W-:Y:S06]  /*3080*/  MEMBAR.ALL.CTA ;  /* 0x0000000000007992 */ /* 0x0007ec0000008000 */
[----:B---3--:R-:W3:Y:S01]  /*3090*/  FENCE.VIEW.ASYNC.S ;  /* 0x00000000000073c6 */ /* 0x008ee20000000000 */
[----:B------:R-:W-:Y:S01]  /*30a0*/  SEL R11, R11, RZ, P1 ;  /* 0x000000ff0b0b7207 */ /* 0x000fe20000800000 */
[----:B---3--:R3:W-:Y:S01]  /*30b0*/  SYNCS.ARRIVE.TRANS64.RED.A1T0 RZ, [R2+URZ], RZ ;  /* 0x000000ff02ff79a7 */ /* 0x0087e200081004ff */
[----:B--2---:R-:W-:-:S02]  /*30c0*/  LOP3.LUT P3, RZ, R6, 0x1, RZ, 0xc0, !PT ;  /* 0x0000000106ff7812 */ /* 0x004fc4000786c0ff */
[----:B------:R-:W-:-:S04]  /*30d0*/  SEL R4, RZ, 0x1, P1 ;  /* 0x00000001ff047807 */ /* 0x000fc80000800000 */
[----:B------:R-:W-:Y:S02]  /*30e0*/  LOP3.LUT R10, R10, R4, RZ, 0x3c, !PT ;  /* 0x000000040a0a7212 */ /* 0x000fe400078e3cff */
[----:B---3--:R-:W-:-:S04]  /*30f0*/  SEL R2, RZ, 0x1, P0 ;  /* 0x00000001ff027807 */ /* 0x008fc80000000000 */
[----:B------:R-:W-:Y:S01]  /*3100*/  LOP3.LUT R9, R9, R2, RZ, 0x3c, !PT ;  /* 0x0000000209097212 */ /* 0x000fe200078e3cff */
[----:B------:R-:W-:Y:S06]  /*3110*/  @P3 BRA `(.L_x_54) ;  /* 0xfffffffc002c3947 */ /* 0x000fec000383ffff */
[----:B------:R-:W-:Y:S01]  /*3120*/  ULEA UR4, UR5, UR6, 0x3 ;  /* 0x0000000605047291 */ /* 0x000fe2000f8e18ff */
[----:B------:R-:W-:-:S08]  /*3130*/  SHF.L.U32 R2, R12, 0x1f, RZ ;  /* 0x0000001f0c027819 */ /* 0x000fd000000006ff */
[----:B------:R-:W2:Y:S02]  /*3140*/  SYNCS.PHASECHK.TRANS64 P0, [UR4+0x80], R2 ;  /* 0x00008002ff0075a7 */ /* 0x000ea40008001004 */
[----:B--2---:R-:W-:Y:S05]  /*3150*/  @P0 BRA `(.L_x_55) ;  /* 0x0000000000080947 */ /* 0x004fea0003800000 */
[----:B------:R-:W2:Y:S02]  /*3160*/  SYNCS.PHASECHK.TRANS64.TRYWAIT P0, [UR4+0x80], R2 ;  /* 0x00008002ff0075a7 */ /* 0x000ea40008001104 */
[----:B--2---:R-:W-:Y:S05]  /*3170*/  @!P0 BRA `(.L_x_56) ;  /* 0x0000005000b48947 */ /* 0x004fea0003800000 */
.L_x_55:
[----:B------:R-:W-:-:S04]  /*3180*/  UIADD3 UR7, UPT, UPT, UR5, 0x1, URZ ;  /* 0x0000000105077890 */ /* 0x000fc8000fffe0ff */
[----:B------:R-:W-:-:S04]  /*3190*/  UISETP.NE.AND UP0, UPT, UR7, 0x2, UPT ;  /* 0x000000020700788c */ /* 0x000fc8000bf05270 */
[----:B------:R-:W-:Y:S02]  /*31a0*/  USEL UR8, URZ, 0x1, UP0 ;  /* 0x00000001ff087887 */ /* 0x000fe40008000000 */
[----:B------:R-:W-:-:S04]  /*31b0*/  USEL UR7, UR7, URZ, UP0 ;  /* 0x000000ff07077287 */ /* 0x000fc80008000000 */
[----:B------:R-:W-:Y:S01]  /*31c0*/  ULEA UR7, UR7, UR6, 0x3 ;  /* 0x0000000607077291 */ /* 0x000fe2000f8e18ff */
[----:B--2---:R-:W-:-:S04]  /*31d0*/  LOP3.LUT R2, R12, UR8, RZ, 0x3c, !PT ;  /* 0x000000080c027c12 */ /* 0x004fc8000f8e3cff */
[----:B------:R-:W-:-:S04]  /*31e0*/  SHF.L.U32 R0, R2, 0x1f, RZ ;  /* 0x0000001f02007819 */ /* 0x000fc800000006ff */
[----:B------:R-:W2:Y:S02]  /*31f0*/  SYNCS.PHASECHK.TRANS64 P0, [UR7+0x80], R0 ;  /* 0x00008000ff0075a7 */ /* 0x000ea40008001007 */
[----:B-12---:R-:W-:Y:S05]  /*3200*/  @P0 EXIT ;  /* 0x000000000000094d */ /* 0x006fea0003800000 */
[----:B------:R-:W-:Y:S02]  /*3210*/  SHF.L.U32 R2, R2, 0x1f, RZ ;  /* 0x0000001f02027819 */ /* 0x000fe400000006ff */
[----:B------:R-:W-:-:S07]  /*3220*/  MOV R0, UR7 ;  /* 0x0000000700007c02 */ /* 0x000fce0008000f00 */
.L_x_57:
[----:B-1----:R1:W2:Y:S02]  /*3230*/  SYNCS.PHASECHK.TRANS64.TRYWAIT P0, [R0+URZ+0x80], R2 ;  /* 0x00008002000075a7 */ /* 0x0022a400080011ff */
[----:B--2---:R-:W-:Y:S05]  /*3240*/  @!P0 NANOSLEEP.SYNCS 0x989680 ;  /* 0x009896800000895d */ /* 0x004fea0003900000 */
[----:B------:R-:W2:Y:S02]  /*3250*/  @!P0 SYNCS.PHASECHK.TRANS64 P0, [R0+URZ+0x80], R2 ;  /* 0x00008002000085a7 */ /* 0x000ea400080010ff */
[----:B--2---:R-:W-:Y:S05]  /*3260*/  @P0 EXIT ;  /* 0x000000000000094d */ /* 0x004fea0003800000 */
[----:B------:R-:W-:Y:S05]  /*3270*/  BRA `(.L_x_57) ;  /* 0xfffffffc00ec7947 */ /* 0x000fea000383ffff */
.L_x_50:
[----:B------:R-:W-:Y:S05]  /*3280*/  BRA.U UP4, `(.L_x_58) ;  /* 0x0000001504047547 */ /* 0x000fea000b800000 */
[----:B------:R-:W-:Y:S01]  /*3290*/  UMOV UR4, 0x40 ;  /* 0x0000004000047882 */ /* 0x000fe20000000000 */
[----:B------:R-:W-:Y:S01]  /*32a0*/  NOP ;  /* 0x0000000000007918 */ /* 0x000fe20000000000 */
[----:B------:R-:W-:Y:S01]  /*32b0*/  ULEA UR5, UR55, UR4, 0x18 ;  /* 0x0000000437057291 */ /* 0x000fe2000f8ec0ff */
[----:B------:R-:W-:Y:S02]  /*32c0*/  UMOV UR6, 0x400 ;  /* 0x0000040000067882 */ /* 0x000fe40000000000 */
[----:B------:R-:W-:-:S06]  /*32d0*/  ULEA UR6, UR55, UR6, 0x18 ;  /* 0x0000000637067291 */ /* 0x000fcc000f8ec0ff */
[----:B------:R-:W2:Y:S02]  /*32e0*/  LDS.U8 R0, [UR5+0x1c] ;  /* 0x00001c05ff007984 */ /* 0x000ea40008000000 */
[----:B--2---:R-:W-:-:S13]  /*32f0*/  ISETP.NE.AND P0, PT, R0, RZ, PT ;  /* 0x000000ff0000720c */ /* 0x004fda0003f05270 */
[----:B------:R-:W-:Y:S05]  /*3300*/  @P0 BRA `(.L_x_59) ;  /* 0x0000000000580947 */ /* 0x000fea0003800000 */
[----:B------:R-:W-:-:S13]  /*3310*/  ELECT P0, URZ, PT ;  /* 0x0000000000ff782f */ /* 0x000fda0003800000 */
[----:B------:R-:W-:Y:S05]  /*3320*/  @!P0 BRA `(.L_x_60) ;  /* 0x0000000000608947 */ /* 0x000fea0003800000 */
[----:B------:R-:W-:Y:S01]  /*3330*/  UMOV UR4, 0x10 ;  /* 0x0000001000047882 */ /* 0x000fe20000000000 */
[----:B------:R-:W-:Y:S01]  /*3340*/  HFMA2 R0, -RZ, RZ, 0, 5.9604644775390625e-08 ;  /* 0x00000001ff007431 */ /* 0x000fe200000001ff */
[----:B------:R-:W-:-:S03]  /*3350*/  MOV R3, 0xffff ;  /* 0x0000ffff00037802 */ /* 0x000fc60000000f00 */
[----:B------:R-:W-:Y:S04]  /*3360*/  DEPBAR.LE SB2, 0x36 ;  /* 0x0000ad800000791a */ /* 0x000fe80000000000 */
[----:B------:R-:W2:Y:S02]  /*3370*/  UTCATOMSWS.FIND_AND_SET.ALIGN UP0, UR4, UR4 ;  /* 0x00000004000475e3 */ /* 0x000ea40008000800 */
[----:B--2---:R-:W-:Y:S01]  /*3380*/  MOV R4, UR4 ;  /* 0x0000000400047c02 */ /* 0x004fe20008000f00 */
[----:B------:R-:W-:Y:S06]  /*3390*/  BRA.U UP0, `(.L_x_61) ;  /* 0x0000000100187547 */ /* 0x000fec000b800000 */
.L_x_62:
[----:B------:R-:W-:Y:S05]  /*33a0*/  NANOSLEEP 0x64 ;  /* 0x000000640000795d */ /* 0x000fea0003800000 */
[----:B------:R-:W-:-:S05]  /*33b0*/  UMOV UR4, 0x10 ;  /* 0x0000001000047882 */ /* 0x000fca0000000000 */
[----:B------:R-:W-:Y:S04]  /*33c0*/  DEPBAR.LE SB2, 0x36 ;  /* 0x0000ad800000791a */ /* 0x000fe80000000000 */
[----:B------:R-:W2:Y:S02]  /*33d0*/  UTCATOMSWS.FIND_AND_SET.ALIGN UP0, UR4, UR4 ;  /* 0x00000004000475e3 */ /* 0x000ea40008000800 */
[----:B--2---:R-:W-:Y:S01]  /*33e0*/  MOV R4, UR4 ;  /* 0x0000000400047c02 */ /* 0x004fe20008000f00 */
[----:B------:R-:W-:Y:S05]  /*33f0*/  BRA.U !UP0, `(.L_x_62) ;  /* 0xfffffffd08e87547 */ /* 0x000fea000b83ffff */
.L_x_61:
[-C--:B------:R-:W-:Y:S02]  /*3400*/  SHF.L.U32 R3, R3, R4.reuse, RZ ;  /* 0x0000000403037219 */ /* 0x080fe400000006ff */
[----:B------:R-:W-:Y:S01]  /*3410*/  SHF.L.U32 R0, R0, R4, RZ ;  /* 0x0000000400007219 */ /* 0x000fe200000006ff */
[----:B------:R-:W-:Y:S02]  /*3420*/  IMAD.SHL.U32 R4, R4, 0x20, RZ ;  /* 0x0000002004047824 */ /* 0x000fe400078e00ff */
[----:B------:R2:W-:Y:S04]  /*3430*/  ATOMS.OR RZ, [UR5+0x14], R3 ;  /* 0x00001403ffff798c */ /* 0x0005e8000b000005 */
[----:B------:R2:W-:Y:S04]  /*3440*/  ATOMS.OR RZ, [UR5+0x18], R0 ;  /* 0x00001800ffff798c */ /* 0x0005e8000b000005 */
[----:B------:R2:W-:Y:S01]  /*3450*/  STS [UR6+0x120], R4 ;  /* 0x00012004ff007988 */ /* 0x0005e20008000806 */
[----:B------:R-:W-:Y:S05]  /*3460*/  BRA `(.L_x_60) ;  /* 0x0000000000107947 */ /* 0x000fea0003800000 */
.L_x_59:
[----:B------:R-:W-:Y:S02]  /*3470*/  MOV R0, 0xffffffff ;  /* 0xffffffff00007802 */ /* 0x000fe40000000f00 */
[----:B------:R-:W-:-:S03]  /*3480*/  MOV R4, 0x34b0 ;  /* 0x000034b000047802 */ /* 0x000fc60000000f00 */
[----:B------:R2:W-:Y:S04]  /*3490*/  STS [UR6+0x120], R0 ;  /* 0x00012000ff007988 */ /* 0x0005e80008000806 */
[----:B-12--5:R-:W-:Y:S05]  /*34a0*/  CALL.REL.NOINC `($__internal_1_$__cuda_sm10x_tcgen05_guardrail_trap_phase_invalid_during_alloc) ;  /* 0x0000005400907944 */ /* 0x026fea0003c00000 */
.L_x_60:
[----:B------:R-:W-:Y:S05]  /*34b0*/  WARPSYNC.ALL ;  /* 0x0000000000007948 */ /* 0x000fea0003800000 */
[----:B------:R-:W3:Y:S01]  /*34c0*/  S2UR UR4, SR_CgaCtaId ;  /* 0x00000000000479c3 */ /* 0x000ee20000008800 */
[----:B------:R-:W-:Y:S01]  /*34d0*/  UMOV UR71, 0x400 ;  /* 0x0000040000477882 */ /* 0x000fe20000000000 */
[----:B------:R-:W-:-:S06]  /*34e0*/  NOP ;  /* 0x0000000000007918 */ /* 0x000fcc0000000000 */
[----:B------:R-:W-:Y:S06]  /*34f0*/  BAR.ARV 0x6, 0xa0 ;  /* 0x0182800000007b1d */ /* 0x000fec0000002000 */
[----:B------:R-:W4:Y:S01]  /*3500*/  LDCU UR7, c[0x0][0x38c] ;  /* 0x00007180ff0777ac */ /* 0x000f220008000800 */
[----:B------:R-:W-:Y:S01]  /*3510*/  LOP3.LUT R2, R2, 0xffff, RZ, 0xc0, !PT ;  /* 0x0000ffff02027812 */ /* 0x000fe200078ec0ff */
[----:B------:R-:W-:Y:S01]  /*3520*/  HFMA2 R11, -RZ, RZ, 0, 5.9604644775390625e-08 ;  /* 0x00000001ff0b7431 */ /* 0x000fe200000001ff */
[----:B------:R-:W-:Y:S01]  /*3530*/  MOV R10, RZ ;  /* 0x000000ff000a7202 */ /* 0x000fe20000000f00 */
[----:B------:R-:W1:Y:S01]  /*3540*/  LDCU UR8, c[0x0][0x38c] ;  /* 0x00007180ff0877ac */ /* 0x000e620008000800 */
[----:B------:R-:W-:-:S02]  /*3550*/  R2UR UR72, R2 ;  /* 0x00000000024872ca */ /* 0x000fc400000e0000 */
[----:B------:R-:W-:Y:S01]  /*3560*/  CS2R R8, SRZ ;  /* 0x0000000000087805 */ /* 0x000fe2000001ff00 */
[----:B------:R-:W-:Y:S01]  /*3570*/  UMOV UR75, URZ ;  /* 0x000000ff004b7c82 */ /* 0x000fe20008000000 */
[----:B------:R-:W-:Y:S01]  /*3580*/  UMOV UR9, URZ ;  /* 0x000000ff00097c82 */ /* 0x000fe20008000000 */
[----:B---3--:R-:W-:Y:S01]  /*3590*/  ULEA UR71, UR4, UR71, 0x18 ;  /* 0x0000004704477291 */ /* 0x008fe2000f8ec0ff */
[----:B------:R-:W-:Y:S01]  /*35a0*/  UMOV UR76, 0x0 ;  /* 0x00000000004c7882 */ /* 0x000fe20000000000 */
[----:B------:R-:W-:Y:S02]  /*35b0*/  UMOV UR77, 0x4100910 ;  /* 0x04100910004d7882 */ /* 0x000fe40000000000 */
[----:B------:R-:W-:Y:S02]  /*35c0*/  UIADD3 UR6, UPT, UPT, UR71, 0x6800, URZ ;  /* 0x0000680047067890 */ /* 0x000fe4000fffe0ff */
[----:B------:R-:W-:Y:S02]  /*35d0*/  UIADD3 UR5, UPT, UPT, UR71, 0x1e800, URZ ;  /* 0x0001e80047057890 */ /* 0x000fe4000fffe0ff */
[----:B----4-:R-:W-:Y:S01]  /*35e0*/  UIADD3 UR7, UPT, UPT, UR7, 0x7f, URZ ;  /* 0x0000007f07077890 */ /* 0x010fe2000fffe0ff */
[----:B--2---:R-:W2:Y:S01]  /*35f0*/  LDS R0, [UR71+0x120] ;  /* 0x00012047ff007984 */ /* 0x004ea20008000800 */
[----:B------:R-:W-:-:S02]  /*3600*/  USHF.R.U32.HI UR6, URZ, 0x4, UR6 ;  /* 0x00000004ff067899 */ /* 0x000fc40008011606 */
[----:B------:R-:W-:Y:S02]  /*3610*/  USHF.R.S32.HI UR4, URZ, 0x1f, UR7 ;  /* 0x0000001fff047899 */ /* 0x000fe40008011407 */
[----:B------:R-:W-:Y:S02]  /*3620*/  USHF.R.U32.HI UR5, URZ, 0x4, UR5 ;  /* 0x00000004ff057899 */ /* 0x000fe40008011605 */
[----:B------:R-:W-:Y:S02]  /*3630*/  ULEA.HI UR4, UR4, UR7, URZ, 0x7 ;  /* 0x0000000704047291 */ /* 0x000fe4000f8f38ff */
[----:B------:R-:W-:Y:S02]  /*3640*/  ULOP3.LUT UR6, UR6, 0x3fff, URZ, 0xc0, !UPT ;  /* 0x00003fff06067892 */ /* 0x000fe4000f8ec0ff */
[----:B------:R-:W-:Y:S02]  /*3650*/  USHF.R.S32.HI UR10, URZ, 0x7, UR4 ;  /* 0x00000007ff0a7899 */ /* 0x000fe40008011404 */
[----:B------:R-:W-:-:S02]  /*3660*/  ULOP3.LUT UR5, UR5, 0x3fff, URZ, 0xc0, !UPT ;  /* 0x00003fff05057892 */ /* 0x000fc4000f8ec0ff */
[----:B------:R-:W-:Y:S02]  /*3670*/  UISETP.LT.AND UP0, UPT, UR10, 0x1, UPT ;  /* 0x000000010a00788c */ /* 0x000fe4000bf01270 */
[----:B------:R-:W-:Y:S01]  /*3680*/  IMAD.U32 R12, RZ, RZ, UR10 ;  /* 0x0000000aff0c7e24 */ /* 0x000fe2000f8e00ff */
[----:B------:R-:W-:Y:S02]  /*3690*/  ULOP3.LUT UR73, UR6, 0x10000, URZ, 0xfc, !UPT ;  /* 0x0001000006497892 */ /* 0x000fe4000f8efcff */
[----:B------:R-:W-:Y:S02]  /*36a0*/  USEL UR4, UR10, 0x1, !UP0 ;  /* 0x000000010a047887 */ /* 0x000fe4000c000000 */
[----:B------:R-:W-:Y:S02]  /*36b0*/  ULOP3.LUT UR74, UR5, 0x10000, URZ, 0xfc, !UPT ;  /* 0x00010000054a7892 */ /* 0x000fe4000f8efcff */
[----:B------:R-:W-:Y:S02]  /*36c0*/  UIADD3 UR4, UPT, UPT, -UR4, URZ, URZ ;  /* 0x000000ff04047290 */ /* 0x000fe4000fffe1ff */
[----:B-1----:R-:W-:-:S04]  /*36d0*/  UISETP.GE.AND UP4, UPT, UR8, 0x1, UPT ;  /* 0x000000010800788c */ /* 0x002fc8000bf86270 */
[----:B------:R-:W-:Y:S01]  /*36e0*/  IMAD.U32 R14, RZ, RZ, UR4 ;  /* 0x00000004ff0e7e24 */ /* 0x000fe2000f8e00ff */
[----:B--2---:R-:W-:-:S13]  /*36f0*/  R2UR UR7, R0 ;  /* 0x00000000000772ca */ /* 0x004fda00000e0000 */
[----:B------:R-:W-:-:S07]  /*3700*/  IMAD.U32 R15, RZ, RZ, UR7 ;  /* 0x00000007ff0f7e24 */ /* 0x000fce000f8e00ff */
.L_x_69:
[----:B------:R-:W-:Y:S02]  /*3710*/  LEA R0, R10, UR71, 0x3 ;  /* 0x000000470a007c11 */ /* 0x000fe4000f8e18ff */
[----:B------:R-:W-:Y:S02]  /*3720*/  SHF.L.U32 R2, R9, 0x1f, RZ ;  /* 0x0000001f09027819 */ /* 0x000fe400000006ff */
[----:B------:R-:W-:Y:S01]  /*3730*/  PLOP3.LUT P0, PT, PT, PT, UP4, 0x80, 0x8 ;  /* 0x000000000008781c */ /* 0x000fe20003f0f048 */
[----:B------:R-:W-:Y:S01]  /*3740*/  VIADD R3, R0, 0x80 ;  /* 0x0000008000037836 */ /* 0x000fe20000000000 */
[----:B-1----:R-:W1:Y:S02]  /*3750*/  SYNCS.PHASECHK.TRANS64.TRYWAIT P1, [R0+URZ+0x70], R2 ;  /* 0x00007002000075a7 */ /* 0x002e6400080211ff */
[----:B-1----:R-:W-:Y:S09]  /*3760*/  @!P1 BRA `(.L_x_63) ;  /* 0x0000004c00509947 */ /* 0x002ff20003800000 */
.L_x_138:
[----:B------:R-:W-:Y:S01]  /*3770*/  LEA R4, R10, UR71, 0x4 ;  /* 0x000000470a047c11 */ /* 0x000fe2000f8e20ff */
[----:B------:R-:W-:Y:S01]  /*3780*/  @UP4 ULEA UR4, UR9, UR71, 0x3 ;  /* 0x0000004709044291 */ /* 0x000fe2000f8e18ff */
[----:B------:R-:W-:Y:S01]  /*3790*/  PLOP3.LUT P2, PT, PT, PT, PT, 0x80, 0x8 ;  /* 0x000000000008781c */ /* 0x000fe20003f4f070 */
[----:B------:R-:W-:Y:S01]  /*37a0*/  ULEA UR5, UR75, UR71, 0x3 ;  /* 0x000000474b057291 */ /* 0x000fe2000f8e18ff */
[----:B------:R-:W-:Y:S02]  /*37b0*/  PRMT R3, RZ, 0x654, R3 ;  /* 0x00000654ff037816 */ /* 0x000fe40000000003 */
[----:B------:R-:W2:Y:S01]  /*37c0*/  LDS.128 R4, [R4+0x100] ;  /* 0x0001000004047984 */ /* 0x000ea20000000c00 */
[----:B-1----:R-:W-:Y:S02]  /*37d0*/  @P0 SHF.L.U32 R2, R8, 0x1f, RZ ;  /* 0x0000001f08020819 */ /* 0x002fe400000006ff */
[----:B------:R-:W-:Y:S01]  /*37e0*/  SHF.L.U32 R0, R11, 0x1f, RZ ;  /* 0x0000001f0b007819 */ /* 0x000fe200000006ff */
[----:B------:R-:W-:Y:S01]  /*37f0*/  @!PT LDS RZ, [RZ] ;  /* 0x00000000fffff984 */ /* 0x000fe20000000800 */
[----:B------:R-:W-:Y:S01]  /*3800*/  @!PT LDS RZ, [RZ] ;  /* 0x00000000fffff984 */ /* 0x000fe20000000800 */
[----:B------:R-:W-:Y:S01]  /*3810*/  @!PT LDS RZ, [RZ] ;  /* 0x00000000fffff984 */ /* 0x000fe20000000800 */
[----:B------:R-:W-:Y:S01]  /*3820*/  @!PT LDS RZ, [RZ] ;  /* 0x00000000fffff984 */ /* 0x000fe20000000800 */
[----:B------:R1:W-:Y:S06]  /*3830*/  MEMBAR.ALL.CTA ;  /* 0x0000000000007992 */ /* 0x0003ec0000008000 */
[----:B-1----:R-:W1:Y:S01]  /*3840*/  FENCE.VIEW.ASYNC.S ;  /* 0x00000000000073c6 */ /* 0x002e620000000000 */
[----:B------:R-:W-:Y:S01]  /*3850*/  R2UR UR6, R15 ;  /* 0x000000000f0672ca */ /* 0x000fe200000e0000 */
[----:B------:R-:W-:Y:S01]  /*3860*/  IMAD.U32 R13, RZ, RZ, UR5 ;  /* 0x00000005ff0d7e24 */ /* 0x000fe2000f8e00ff */
[----:B-1----:R1:W-:Y:S01]  /*3870*/  SYNCS.ARRIVE.TRANS64.RED.A1T0 RZ, [R3+URZ], RZ ;  /* 0x000000ff03ff79a7 */ /* 0x0023e200081004ff */
[----:B------:R1:W3:Y:S01]  /*3880*/  @P0 SYNCS.PHASECHK.TRANS64.TRYWAIT P2, [UR4], R2 ;  /* 0x00000002ff0005a7 */ /* 0x0002e20008041104 */
[----:B------:R-:W-:Y:S01]  /*3890*/  ULEA.HI UR4, UR75, UR75, URZ, 0x1 ;  /* 0x0000004b4b047291 */ /* 0x000fe2000f8f08ff */
[----:B--2---:R-:W-:-:S03]  /*38a0*/  LOP3.LUT P1, RZ, R6, 0x1, RZ, 0xc0, !PT ;  /* 0x0000000106ff7812 */ /* 0x004fc6000782c0ff */
[----:B------:R-:W-:-:S04]  /*38b0*/  ULOP3.LUT UR8, UR4, 0xffe, URZ, 0xc0, !UPT ;  /* 0x00000ffe04087892 */ /* 0x000fc8000f8ec0ff */
[----:B------:R-:W-:Y:S01]  /*38c0*/  UIADD3 UR8, UPT, UPT, -UR8, UR75, URZ ;  /* 0x0000004b08087290 */ /* 0x000fe2000fffe1ff */
[----:B------:R-:W2:Y:S01]  /*38d0*/  SYNCS.PHASECHK.TRANS64.TRYWAIT P0, [UR5+0xb0], R0 ;  /* 0x0000b000ff0075a7 */ /* 0x000ea20008001105 */
[----:B------:R-:W-:-:S04]  /*38e0*/  USHF.L.U32 UR5, UR4, 0x5, URZ ;  /* 0x0000000504057899 */ /* 0x000fc800080006ff */
[----:B------:R-:W-:-:S04]  /*38f0*/  ULOP3.LUT UR4, UR5, 0xffffffc0, URZ, 0xc0, !UPT ;  /* 0xffffffc005047892 */ /* 0x000fc8000f8ec0ff */
[----:B------:R-:W-:-:S04]  /*3900*/  UIADD3 UR4, UPT, UPT, UR6, UR4, URZ ;  /* 0x0000000406047290 */ /* 0x000fc8000fffe0ff */
[----:B------:R-:W-:Y:S01]  /*3910*/  ULEA UR8, UR8, UR4, 0x14 ;  /* 0x0000000408087291 */ /* 0x000fe2000f8ea0ff */
[----:B-123--:R-:W-:Y:S11]  /*3920*/  @!P0 BRA `(.L_x_64) ;  /* 0x0000004800f48947 */ /* 0x00eff60003800000 */
.L_x_140:
[----:B------:R-:W-:Y:S01]  /*3930*/  IADD3 R10, PT, PT, R10, 0x1, RZ ;  /* 0x000000010a0a7810 */ /* 0x000fe20007ffe0ff */
[----:B------:R-:W-:Y:S06]  /*3940*/  BRA.U !UP4, `(.L_x_65) ;  /* 0x000000050cec7547 */ /* 0x000fec000b800000 */
[----:B------:R-:W-:Y:S01]  /*3950*/  R2UR UR69, R14 ;  /* 0x000000000e4572ca */ /* 0x000fe200000e0000 */
[----:B------:R-:W-:Y:S01]  /*3960*/  UPLOP3.LUT UP2, UPT, UPT, UPT, UPT, 0x40, 0x4 ;  /* 0x000000000004789c */ /* 0x000fe20003f4e870 */
[----:B------:R-:W-:Y:S01]  /*3970*/  R2UR UR68, R12 ;  /* 0x000000000c4472ca */ /* 0x000fe200000e0000 */
[----:B------:R-:W-:-:S14]  /*3980*/  UMOV UR7, UR9 ;  /* 0x0000000900077c82 */ /* 0x000fdc0008000000 */
.L_x_68:
[----:B------:R-:W-:Y:S02]  /*3990*/  UIADD3 UR69, UPT, UPT, UR69, 0x1, URZ ;  /* 0x0000000145457890 */ /* 0x000fe4000fffe0ff */
[----:B--2---:R-:W-:Y:S02]  /*39a0*/  ULEA UR5, UR7, UR71, 0x3 ;  /* 0x0000004707057291 */ /* 0x004fe4000f8e18ff */
[----:B------:R-:W-:Y:S01]  /*39b0*/  UISETP.NE.AND UP3, UPT, UR69, URZ, UPT ;  /* 0x000000ff4500728c */ /* 0x000fe2000bf65270 */
[----:B------:R-:W-:Y:S10]  /*39c0*/  @P2 BRA `(.L_x_66) ;  /* 0x00000000000c2947 */ /* 0x000ff40003800000 */
[----:B-1----:R-:W-:Y:S04]  /*39d0*/  SHF.L.U32 R2, R8, 0x1f, RZ ;  /* 0x0000001f08027819 */ /* 0x002fe800000006ff */
[----:B------:R-:W1:Y:S02]  /*39e0*/  SYNCS.PHASECHK.TRANS64.TRYWAIT P0, [UR5], R2 ;  /* 0x00000002ff0075a7 */ /* 0x000e640008001105 */
[----:B-1----:R-:W-:Y:S05]  /*39f0*/  @!P0 BRA `(.L_x_67) ;  /* 0x0000004800dc8947 */ /* 0x002fea0003800000 */
.L_x_66:
[----:B------:R-:W-:Y:S01]  /*3a00*/  UISETP.NE.AND UP0, UPT, UR68, 0x1, UPT ;  /* 0x000000014400788c */ /* 0x000fe2000bf05270 */
[----:B------:R-:W-:Y:S01]  /*3a10*/  PLOP3.LUT P2, PT, PT, PT, PT, 0x80, 0x8 ;  /* 0x000000000008781c */ /* 0x000fe20003f4f070 */
[----:B------:R-:W-:Y:S01]  /*3a20*/  UIADD3 UR9, UPT, UPT, UR7, 0x1, URZ ;  /* 0x0000000107097890 */ /* 0x000fe2000fffe0ff */
[----:B------:R-:W-:Y:S01]  /*3a30*/  MOV.SPILL R3, UR77 ;  /* 0x0000004d00037c02 */ /* 0x000fe20009000f00 */
[----:B------:R-:W-:Y:S01]  /*3a40*/  UIADD3 UR70, UPT, UPT, UR5, 0x18, URZ ;  /* 0x0000001805467890 */ /* 0x000fe2000fffe0ff */
[----:B-1----:R-:W-:Y:S01]  /*3a50*/  MOV.SPILL R2, UR76 ;  /* 0x0000004c00027c02 */ /* 0x002fe20009000f00 */
[----:B------:R-:W-:Y:S01]  /*3a60*/  UISETP.NE.AND UP1, UPT, UR9, 0x3, UPT ;  /* 0x000000030900788c */ /* 0x000fe2000bf25270 */
[----:B------:R-:W-:Y:S01]  /*3a70*/  PLOP3.LUT P0, PT, PT, PT, UP0, 0x80, 0x8 ;  /* 0x000000000008781c */ /* 0x000fe20003f0f008 */
[----:B------:R-:W-:Y:S02]  /*3a80*/  ULEA UR6, UR7, UR74, 0xb ;  /* 0x0000004a07067291 */ /* 0x000fe4000f8e58ff */
[----:B------:R-:W-:Y:S02]  /*3a90*/  USEL UR5, URZ, 0x1, UP1 ;  /* 0x00000001ff057887 */ /* 0x000fe40008800000 */
[----:B------:R-:W-:Y:S02]  /*3aa0*/  USEL UR9, UR9, URZ, UP1 ;  /* 0x000000ff09097287 */ /* 0x000fe40008800000 */
[----:B------:R-:W-:Y:S02]  /*3ab0*/  ULEA UR4, UR7, UR73, 0xb ;  /* 0x0000004907047291 */ /* 0x000fe4000f8e58ff */
[----:B------:R-:W-:Y:S01]  /*3ac0*/  @UP0 ULEA UR7, UR9, UR71, 0x3 ;  /* 0x0000004709070291 */ /* 0x000fe2000f8e18ff */
[----:B------:R-:W-:Y:S01]  /*3ad0*/  LOP3.LUT R8, R8, UR5, RZ, 0x3c, !PT ;  /* 0x0000000508087c12 */ /* 0x000fe2000f8e3cff */
[----:B------:R-:W-:Y:S02]  /*3ae0*/  UIADD3 UR22, UPT, UPT, UR6, 0x2, URZ ;  /* 0x0000000206167890 */ /* 0x000fe4000fffe0ff */
[----:B------:R-:W-:Y:S01]  /*3af0*/  UIADD3 UR18, UPT, UPT, UR4, 0x2, URZ ;  /* 0x0000000204127890 */ /* 0x000fe2000fffe0ff */
[----:B------:R-:W-:Y:S01]  /*3b00*/  @P0 SHF.L.U32 R0, R8, 0x1f, RZ ;  /* 0x0000001f08000819 */ /* 0x000fe200000006ff */
[----:B------:R-:W-:Y:S02]  /*3b10*/  UIADD3 UR14, UPT, UPT, UR6, 0x4, URZ ;  /* 0x00000004060e7890 */ /* 0x000fe4000fffe0ff */
[----:B------:R-:W-:Y:S01]  /*3b20*/  UIADD3 UR12, UPT, UPT, UR4, 0x4, URZ ;  /* 0x00000004040c7890 */ /* 0x000fe2000fffe0ff */
[----:B------:R2:W3:Y:S01]  /*3b30*/  @P0 SYNCS.PHASECHK.TRANS64.TRYWAIT P2, [UR7], R0 ;  /* 0x00000000ff0005a7 */ /* 0x0004e20008041107 */
[----:B------:R-:W-:Y:S02]  /*3b40*/  UIADD3 UR66, UPT, UPT, UR6, 0x6, URZ ;  /* 0x0000000606427890 */ /* 0x000fe4000fffe0ff */
        /* <DEDUP_REMOVED lines=24> */
[----:B------:R-:W-:Y:S01]  /*3cd0*/  UIADD3 UR68, UPT, UPT, UR68, -0x1, URZ ;  /* 0xffffffff44447890 */ /* 0x000fe2000fffe0ff */
[----:B------:R-:W-:Y:S01]  /*3ce0*/  UMOV UR7, 0x40004040 ;  /* 0x4000404000077882 */ /* 0x000fe20000000000 */
[----:B------:R-:W-:Y:S01]  /*3cf0*/  UMOV UR76, 0x0 ;  /* 0x00000000004c7882 */ /* 0x000fe20000000000 */
[----:B------:R-:W-:Y:S01]  /*3d00*/  UMOV UR77, 0x4100910 ;  /* 0x04100910004d7882 */ /* 0x000fe20000000000 */
[----:B------:R-:W-:Y:S01]  /*3d10*/  UMOV UR5, 0x40004040 ;  /* 0x4000404000057882 */ /* 0x000fe20000000000 */
[----:B------:R-:W-:Y:S01]  /*3d20*/  UMOV UR23, 0x40004040 ;  /* 0x4000404000177882 */ /* 0x000fe20000000000 */
[----:B------:R1:W-:Y:S01]  /*3d30*/  UTCHMMA gdesc[UR4], gdesc[UR6], tmem[UR8], tmem[UR76], idesc[UR77], UP2 ;  /* 0x00ff4c06040075ea */ /* 0x0003e20009000008 */
[----:B------:R-:W-:Y:S01]  /*3d40*/  UPLOP3.LUT UP2, UPT, UPT, UPT, UPT, 0x80, 0x8 ;  /* 0x000000000008789c */ /* 0x000fe20003f4f070 */
[----:B------:R-:W-:Y:S01]  /*3d50*/  UMOV UR19, 0x40004040 ;  /* 0x4000404000137882 */ /* 0x000fe20000000000 */
[----:B------:R-:W-:Y:S01]  /*3d60*/  UMOV UR15, 0x40004040 ;  /* 0x40004040000f7882 */ /* 0x000fe20000000000 */
[----:B------:R4:W-:Y:S01]  /*3d70*/  UTCHMMA gdesc[UR18], gdesc[UR22], tmem[UR8], tmem[UR76], idesc[UR77], UPT ;  /* 0x00ff4c16120075ea */ /* 0x0009e2000b800008 */
[----:B------:R-:W-:Y:S01]  /*3d80*/  UMOV UR13, 0x40004040 ;  /* 0x40004040000d7882 */ /* 0x000fe20000000000 */
        /* <DEDUP_REMOVED lines=18> */
[----:B-1----:R-:W-:Y:S01]  /*3eb0*/  UIADD3 UR4, UPT, UPT, UR4, 0x606, URZ ;  /* 0x0000060604047890 */ /* 0x002fe2000fffe0ff */
[----:B------:R-:W-:Y:S01]  /*3ec0*/  UMOV UR6, 0x0 ;  /* 0x0000000000067882 */ /* 0x000fe20000000000 */
[----:B------:R-:W-:Y:S01]  /*3ed0*/  UMOV UR7, 0x4100910 ;  /* 0x0410091000077882 */ /* 0x000fe20000000000 */
[----:B------:R-:W-:Y:S01]  /*3ee0*/  UMOV UR31, 0x40004040 ;  /* 0x40004040001f7882 */ /* 0x000fe20000000000 */
[----:B----4-:R-:W-:Y:S01]  /*3ef0*/  UMOV UR22, 0x0 ;  /* 0x0000000000167882 */ /* 0x010fe20000000000 */
[----:B------:R-:W-:Y:S01]  /*3f00*/  UMOV UR23, 0x4100910 ;  /* 0x0410091000177882 */ /* 0x000fe20000000000 */
[----:B------:R-:W-:Y:S01]  /*3f10*/  R2UR.FILL UR77, R3 ;  /* 0x00000000034d72ca */ /* 0x000fe200004e0000 */
[----:B------:R1:W-:Y:S01]  /*3f20*/  UTCHMMA gdesc[UR12], gdesc[UR14], tmem[UR8], tmem[UR22], idesc[UR23], UPT ;  /* 0x00ff160e0c0075ea */ /* 0x0003e2000b800008 */
[----:B------:R-:W-:Y:S01]  /*3f30*/  R2UR.FILL UR76, R2 ;  /* 0x00000000024c72ca */ /* 0x000fe200004e0000 */
[----:B------:R-:W-:Y:S01]  /*3f40*/  UTCHMMA gdesc[UR64], gdesc[UR66], tmem[UR8], tmem[UR22], idesc[UR23], UPT ;  /* 0x00ff1642400075ea */ /* 0x000fe2000b800008 */
[----:B------:R-:W-:Y:S01]  /*3f50*/  UTCHMMA gdesc[UR60], gdesc[UR62], tmem[UR8], tmem[UR22], idesc[UR23], UPT ;  /* 0x00ff163e3c0075ea */ /* 0x000fe2000b800008 */
[----:B------:R-:W-:Y:S01]  /*3f60*/  UMOV UR18, 0x0 ;  /* 0x0000000000127882 */ /* 0x000fe20000000000 */
[----:B------:R-:W-:Y:S01]  /*3f70*/  UMOV UR19, 0x4100910 ;  /* 0x0410091000137882 */ /* 0x000fe20000000000 */
[----:B------:R-:W-:Y:S01]  /*3f80*/  UMOV UR29, 0x40004040 ;  /* 0x40004040001d7882 */ /* 0x000fe20000000000 */
[----:B------:R-:W-:Y:S01]  /*3f90*/  UTCHMMA gdesc[UR56], gdesc[UR58], tmem[UR8], tmem[UR18], idesc[UR19], UPT ;  /* 0x00ff123a380075ea */ /* 0x000fe2000b800008 */
[----:B------:R-:W-:Y:S01]  /*3fa0*/  UTCHMMA gdesc[UR52], gdesc[UR54], tmem[UR8], tmem[UR18], idesc[UR19], UPT ;  /* 0x00ff1236340075ea */ /* 0x000fe2000b800008 */
[----:B------:R-:W-:Y:S01]  /*3fb0*/  UTCHMMA gdesc[UR48], gdesc[UR50], tmem[UR8], tmem[UR18], idesc[UR19], UPT ;  /* 0x00ff1232300075ea */ /* 0x000fe2000b800008 */
[----:B------:R-:W-:Y:S01]  /*3fc0*/  UTCHMMA gdesc[UR44], gdesc[UR46], tmem[UR8], tmem[UR6], idesc[UR7], UPT ;  /* 0x00ff062e2c0075ea */ /* 0x000fe2000b800008 */
[----:B------:R-:W-:Y:S01]  /*3fd0*/  UMOV UR27, 0x40004040 ;  /* 0x40004040001b7882 */ /* 0x000fe20000000000 */
[----:B------:R-:W-:Y:S01]  /*3fe0*/  UMOV UR25, 0x40004040 ;  /* 0x4000404000197882 */ /* 0x000fe20000000000 */
[----:B------:R-:W-:Y:S01]  /*3ff0*/  UMOV UR21, 0x40004040 ;  /* 0x4000404000157882 */ /* 0x000fe20000000000 */
[----:B------:R-:W-:Y:S01]  /*4000*/  UMOV UR17, 0x40004040 ;  /* 0x4000404000117882 */ /* 0x000fe20000000000 */
[----:B------:R-:W-:Y:S01]  /*4010*/  UMOV UR11, 0x40004040 ;  /* 0x40004040000b7882 */ /* 0x000fe20000000000 */
[----:B-1----:R-:W-:Y:S01]  /*4020*/  UMOV UR12, 0x0 ;  /* 0x00000000000c7882 */ /* 0x002fe20000000000 */
[----:B------:R-:W-:Y:S01]  /*4030*/  UMOV UR13, 0x4100910 ;  /* 0x04100910000d7882 */ /* 0x000fe20000000000 */
[----:B------:R-:W-:Y:S01]  /*4040*/  UMOV UR14, 0x0 ;  /* 0x00000000000e7882 */ /* 0x000fe20000000000 */
[----:B------:R-:W-:Y:S01]  /*4050*/  UTCHMMA gdesc[UR40], gdesc[UR42], tmem[UR8], tmem[UR12], idesc[UR13], UPT ;  /* 0x00ff0c2a280075ea */ /* 0x000fe2000b800008 */
[----:B------:R-:W-:Y:S01]  /*4060*/  UTCHMMA gdesc[UR36], gdesc[UR38], tmem[UR8], tmem[UR6], idesc[UR7], UPT ;  /* 0x00ff0626240075ea */ /* 0x000fe2000b800008 */
[----:B------:R-:W-:Y:S01]  /*4070*/  UMOV UR15, 0x4100910 ;  /* 0x04100910000f7882 */ /* 0x000fe20000000000 */
[----:B------:R-:W-:Y:S01]  /*4080*/  UTCHMMA gdesc[UR32], gdesc[UR34], tmem[UR8], tmem[UR18], idesc[UR19], UPT ;  /* 0x00ff1222200075ea */ /* 0x000fe2000b800008 */
[----:B------:R-:W-:Y:S01]  /*4090*/  UTCHMMA gdesc[UR28], gdesc[UR30], tmem[UR8], tmem[UR14], idesc[UR15], UPT ;  /* 0x00ff0e1e1c0075ea */ /* 0x000fe2000b800008 */
[----:B------:R-:W-:Y:S01]  /*40a0*/  UTCHMMA gdesc[UR24], gdesc[UR26], tmem[UR8], tmem[UR12], idesc[UR13], UPT ;  /* 0x00ff0c1a180075ea */ /* 0x000fe2000b800008 */
[----:B------:R1:W-:Y:S01]  /*40b0*/  UTCHMMA gdesc[UR16], gdesc[UR20], tmem[UR8], tmem[UR6], idesc[UR7], UPT ;  /* 0x00ff0614100075ea */ /* 0x0003e2000b800008 */
[----:B------:R2:W-:Y:S01]  /*40c0*/  UTCHMMA gdesc[UR4], gdesc[UR10], tmem[UR8], tmem[UR76], idesc[UR77], UPT ;  /* 0x00ff4c0a040075ea */ /* 0x0005e2000b800008 */
[----:B------:R2:W-:Y:S01]  /*40d0*/  UTCBAR.MULTICAST [UR70], URZ, UR72 ;  /* 0x000000ff460073e9 */ /* 0x0005e20008000848 */
[----:B-1----:R-:W-:Y:S01]  /*40e0*/  UMOV UR7, UR9 ;  /* 0x0000000900077c82 */ /* 0x002fe20008000000 */
[----:B---3--:R-:W-:Y:S05]  /*40f0*/  BRA.U UP3, `(.L_x_68) ;  /* 0xfffffff903247547 */ /* 0x008fea000b83ffff */
.L_x_65:
[----:B--2---:R-:W-:Y:S02]  /*4100*/  R2UR UR4, R13 ;  /* 0x000000000d0472ca */ /* 0x004fe400000e0000 */
[----:B------:R-:W-:-:S04]  /*4110*/  ISETP.NE.AND P0, PT, R10, 0x2, PT ;  /* 0x000000020a00780c */ /* 0x000fc80003f05270 */
[----:B-1----:R-:W-:Y:S02]  /*4120*/  SEL R0, RZ, 0x1, P0 ;  /* 0x00000001ff007807 */ /* 0x002fe40000000000 */
[----:B------:R-:W-:Y:S02]  /*4130*/  SEL R10, R10, RZ, P0 ;  /* 0x000000ff0a0a7207 */ /* 0x000fe40000000000 */
[----:B------:R-:W-:-:S03]  /*4140*/  LOP3.LUT R9, R9, R0, RZ, 0x3c, !PT ;  /* 0x0000000009097212 */ /* 0x000fc600078e3cff */
[----:B------:R-:W-:Y:S02]  /*4150*/  UIADD3 UR5, UPT, UPT, UR4, 0x90, URZ ;  /* 0x0000009004057890 */ /* 0x000fe4000fffe0ff */
[----:B------:R-:W-:-:S04]  /*4160*/  UIADD3 UR4, UPT, UPT, UR75, 0x1, URZ ;  /* 0x000000014b047890 */ /* 0x000fc8000fffe0ff */
[----:B------:R-:W-:-:S03]  /*4170*/  UISETP.NE.AND UP0, UPT, UR4, 0x4, UPT ;  /* 0x000000040400788c */ /* 0x000fc6000bf05270 */
[----:B------:R1:W-:Y:S01]  /*4180*/  UTCBAR [UR5], URZ ;  /* 0x000000ff050073e9 */ /* 0x0003e200080000ff */
[----:B------:R-:W-:Y:S02]  /*4190*/  USEL UR6, URZ, 0x1, UP0 ;  /* 0x00000001ff067887 */ /* 0x000fe40008000000 */
[----:B------:R-:W-:-:S04]  /*41a0*/  USEL UR75, UR4, URZ, UP0 ;  /* 0x000000ff044b7287 */ /* 0x000fc80008000000 */
[----:B------:R-:W-:Y:S01]  /*41b0*/  LOP3.LUT R11, R11, UR6, RZ, 0x3c, !PT ;  /* 0x000000060b0b7c12 */ /* 0x000fe2000f8e3cff */
[----:B------:R-:W-:Y:S07]  /*41c0*/  @P1 BRA `(.L_x_69) ;  /* 0xfffffff400501947 */ /* 0x000fee000383ffff */
[----:B------:R-:W2:Y:S01]  /*41d0*/  S2UR UR8, SR_CgaCtaId ;  /* 0x00000000000879c3 */ /* 0x000ea20000008800 */
[----:B------:R-:W-:Y:S01]  /*41e0*/  ELECT P0, URZ, PT ;  /* 0x0000000000ff782f */ /* 0x000fe20003800000 */
[----:B------:R-:W-:Y:S01]  /*41f0*/  IMAD.MOV.U32 R0, RZ, RZ, 0x1 ;  /* 0x00000001ff007424 */ /* 0x000fe200078e00ff */
[----:B------:R-:W-:Y:S01]  /*4200*/  UIADD3 UR71, UPT, UPT, UR71, 0xb0, URZ ;  /* 0x000000b047477890 */ /* 0x000fe2000fffe0ff */
[----:B------:R-:W-:Y:S01]  /*4210*/  SHF.L.U32 R2, R11, 0x1f, RZ ;  /* 0x0000001f0b027819 */ /* 0x000fe200000006ff */
[----:B------:R-:W-:-:S03]  /*4220*/  UMOV UR4, 0x40 ;  /* 0x0000004000047882 */ /* 0x000fc60000000000 */
[----:B------:R-:W-:Y:S01]  /*4230*/  UVIRTCOUNT.DEALLOC.SMPOOL 0x80 ;  /* 0x000000800000784c */ /* 0x000fe20000000000 */
[----:B--2---:R-:W-:Y:S02]  /*4240*/  ULEA UR8, UR8, UR4, 0x18 ;  /* 0x0000000408087291 */ /* 0x004fe4000f8ec0ff */
[----:B------:R-:W-:-:S07]  /*4250*/  ULEA UR4, UR75, UR71, 0x3 ;  /* 0x000000474b047291 */ /* 0x000fce000f8e18ff */
[----:B------:R2:W-:Y:S02]  /*4260*/  @P0 STS.U8 [UR8+0x1c], R0 ;  /* 0x00001c00ff000988 */ /* 0x0005e40008000008 */
[----:B------:R-:W3:Y:S02]  /*4270*/  SYNCS.PHASECHK.TRANS64.TRYWAIT P0, [UR4], R2 ;  /* 0x00000002ff0075a7 */ /* 0x000ee40008001104 */
[----:B--23--:R-:W-:Y:S05]  /*4280*/  @!P0 BRA `(.L_x_70) ;  /* 0x0000004000d08947 */ /* 0x00cfea0003800000 */
.L_x_143:
[----:B------:R-:W-:-:S04]  /*4290*/  UIADD3 UR4, UPT, UPT, UR75, 0x1, URZ ;  /* 0x000000014b047890 */ /* 0x000fc8000fffe0ff */
[----:B------:R-:W-:-:S04]  /*42a0*/  UISETP.NE.AND UP0, UPT, UR4, 0x4, UPT ;  /* 0x000000040400788c */ /* 0x000fc8000bf05270 */
[----:B------:R-:W-:Y:S02]  /*42b0*/  USEL UR6, URZ, 0x1, UP0 ;  /* 0x00000001ff067887 */ /* 0x000fe40008000000 */
[----:B------:R-:W-:-:S04]  /*42c0*/  USEL UR4, UR4, URZ, UP0 ;  /* 0x000000ff04047287 */ /* 0x000fc80008000000 */
[----:B-1----:R-:W-:Y:S01]  /*42d0*/  ULEA UR5, UR4, UR71, 0x3 ;  /* 0x0000004704057291 */ /* 0x002fe2000f8e18ff */
[----:B--2---:R-:W-:-:S04]  /*42e0*/  LOP3.LUT R2, R11, UR6, RZ, 0x3c, !PT ;  /* 0x000000060b027c12 */ /* 0x004fc8000f8e3cff */
[----:B------:R-:W-:-:S04]  /*42f0*/  SHF.L.U32 R3, R2, 0x1f, RZ ;  /* 0x0000001f02037819 */ /* 0x000fc800000006ff */
[----:B------:R-:W1:Y:S02]  /*4300*/  SYNCS.PHASECHK.TRANS64.TRYWAIT P0, [UR5], R3 ;  /* 0x00000003ff0075a7 */ /* 0x000e640008001105 */
[----:B-1----:R-:W-:Y:S05]  /*4310*/  @!P0 BRA `(.L_x_71) ;  /* 0x0000004000c48947 */ /* 0x002fea0003800000 */
.L_x_145:
        /* <DEDUP_REMOVED lines=9> */
.L_x_147:
[----:B------:R-:W-:-:S04]  /*43b0*/  UIADD3 UR4, UPT, UPT, UR4, 0x1, URZ ;  /* 0x0000000104047890 */ /* 0x000fc8000fffe0ff */
[----:B------:R-:W-:-:S04]  /*43c0*/  UISETP.NE.AND UP0, UPT, UR4, 0x4, UPT ;  /* 0x000000040400788c */ /* 0x000fc8000bf05270 */
[----:B------:R-:W-:Y:S02]  /*43d0*/  USEL UR5, URZ, 0x1, UP0 ;  /* 0x00000001ff057887 */ /* 0x000fe40008000000 */
[----:B------:R-:W-:-:S04]  /*43e0*/  USEL UR4, UR4, URZ, UP0 ;  /* 0x000000ff04047287 */ /* 0x000fc80008000000 */
[----:B------:R-:W-:Y:S01]  /*43f0*/  ULEA UR4, UR4, UR71, 0x3 ;  /* 0x0000004704047291 */ /* 0x000fe2000f8e18ff */
[----:B------:R-:W-:-:S04]  /*4400*/  LOP3.LUT R2, R2, UR5, RZ, 0x3c, !PT ;  /* 0x0000000502027c12 */ /* 0x000fc8000f8e3cff */
[----:B------:R-:W-:-:S04]  /*4410*/  SHF.L.U32 R2, R2, 0x1f, RZ ;  /* 0x0000001f02027819 */ /* 0x000fc800000006ff */
[----:B------:R-:W2:Y:S02]  /*4420*/  SYNCS.PHASECHK.TRANS64.TRYWAIT P0, [UR4], R2 ;  /* 0x00000002ff0075a7 */ /* 0x000ea40008001104 */
[----:B--2---:R-:W-:Y:S05]  /*4430*/  @!P0 BRA `(.L_x_73) ;  /* 0x0000004000ac8947 */ /* 0x004fea0003800000 */
.L_x_149:
[----:B------:R-:W-:Y:S01]  /*4440*/  NOP ;  /* 0x0000000000007918 */ /* 0x000fe20000000000 */
[----:B-1----:R-:W1:Y:S01]  /*4450*/  LDS R0, [UR8+0x14] ;  /* 0x00001408ff007984 */ /* 0x002e620008000800 */
[----:B------:R-:W-:Y:S01]  /*4460*/  R2UR UR4, R15 ;  /* 0x000000000f0472ca */ /* 0x000fe200000e0000 */
[----:B------:R-:W-:Y:S01]  /*4470*/  UMOV UR5, 0xffff ;  /* 0x0000ffff00057882 */ /* 0x000fe20000000000 */
[----:B------:R-:W-:-:S11]  /*4480*/  UMOV UR6, 0x1 ;  /* 0x0000000100067882 */ /* 0x000fd60000000000 */
[----:B------:R-:W-:-:S04]  /*4490*/  ULOP3.LUT UR4, UR4, 0xffff, URZ, 0xc0, !UPT ;  /* 0x0000ffff04047892 */ /* 0x000fc8000f8ec0ff */
[----:B------:R-:W-:-:S04]  /*44a0*/  USHF.R.U32.HI UR4, URZ, 0x5, UR4 ;  /* 0x00000005ff047899 */ /* 0x000fc80008011604 */
[----:B------:R-:W-:Y:S02]  /*44b0*/  USHF.L.U32 UR5, UR5, UR4, URZ ;  /* 0x0000000405057299 */ /* 0x000fe400080006ff */
[----:B------:R-:W-:-:S04]  /*44c0*/  USHF.L.U32 UR4, UR6, UR4, URZ ;  /* 0x0000000406047299 */ /* 0x000fc800080006ff */
[----:B-1----:R-:W-:-:S04]  /*44d0*/  LOP3.LUT R0, R0, UR5, RZ, 0xc0, !PT ;  /* 0x0000000500007c12 */ /* 0x002fc8000f8ec0ff */
[----:B------:R-:W-:-:S13]  /*44e0*/  ISETP.NE.AND P0, PT, R0, UR5, PT ;  /* 0x0000000500007c0c */ /* 0x000fda000bf05270 */
[----:B------:R-:W-:Y:S05]  /*44f0*/  @P0 BRA `(.L_x_74) ;  /* 0x0000000000580947 */ /* 0x000fea0003800000 */
[----:B------:R-:W1:Y:S02]  /*4500*/  LDS R0, [UR8+0x18] ;  /* 0x00001808ff007984 */ /* 0x000e640008000800 */
[----:B-1----:R-:W-:-:S04]  /*4510*/  LOP3.LUT R0, R0, UR4, RZ, 0xc0, !PT ;  /* 0x0000000400007c12 */ /* 0x002fc8000f8ec0ff */
[----:B------:R-:W-:-:S13]  /*4520*/  ISETP.NE.AND P0, PT, R0, UR4, PT ;  /* 0x0000000400007c0c */ /* 0x000fda000bf05270 */
[----:B------:R-:W-:Y:S05]  /*4530*/  @P0 BRA `(.L_x_75) ;  /* 0x00000000003c0947 */ /* 0x000fea0003800000 */
[----:B------:R-:W1:Y:S01]  /*4540*/  S2R R2, SR_LANEID ;  /* 0x0000000000027919 */ /* 0x000e620000000000 */
[----:B------:R-:W-:-:S06]  /*4550*/  ULOP3.LUT UR5, URZ, UR5, URZ, 0x33, !UPT ;  /* 0x00000005ff057292 */ /* 0x000fcc000f8e33ff */
[----:B------:R-:W-:-:S04]  /*4560*/  IMAD.U32 R0, RZ, RZ, UR5 ;  /* 0x00000005ff007e24 */ /* 0x000fc8000f8e00ff */
[----:B------:R2:W3:Y:S02]  /*4570*/  REDUX UR7, R0 ;  /* 0x00000000000773c4 */ /* 0x0004e40000000000 */
[----:B------:R4:W-:Y:S01]  /*4580*/  UTCATOMSWS.AND URZ, UR5 ;  /* 0x0000000500ff79e3 */ /* 0x0009e20008000000 */
[----:B--2---:R-:W-:Y:S01]  /*4590*/  LOP3.LUT R0, RZ, UR4, RZ, 0x33, !PT ;  /* 0x00000004ff007c12 */ /* 0x004fe2000f8e33ff */
[----:B------:R-:W-:Y:S02]  /*45a0*/  VOTEU.ANY UR4, UPT, PT ;  /* 0x0000000000047886 */ /* 0x000fe400038e0100 */
[----:B------:R-:W-:Y:S02]  /*45b0*/  UFLO.U32 UR4, UR4 ;  /* 0x00000004000472bd */ /* 0x000fe400080e0000 */
[----:B------:R-:W2:Y:S04]  /*45c0*/  REDUX UR6, R0 ;  /* 0x00000000000673c4 */ /* 0x000ea80000000000 */
[----:B-1----:R-:W-:-:S02]  /*45d0*/  ISETP.EQ.U32.AND P0, PT, R2, UR4, PT ;  /* 0x0000000402007c0c */ /* 0x002fc4000bf02070 */
[----:B---3--:R-:W-:-:S11]  /*45e0*/  MOV R2, UR7 ;  /* 0x0000000700027c02 */ /* 0x008fd60008000f00 */
[----:B------:R4:W-:Y:S01]  /*45f0*/  @P0 ATOMS.AND RZ, [UR8+0x14], R2 ;  /* 0x00001402ffff098c */ /* 0x0009e2000a800008 */
[----:B--2---:R-:W-:-:S05]  /*4600*/  IMAD.U32 R0, RZ, RZ, UR6 ;  /* 0x00000006ff007e24 */ /* 0x004fca000f8e00ff */
[----:B------:R4:W-:Y:S01]  /*4610*/  @P0 ATOMS.AND RZ, [UR8+0x18], R0 ;  /* 0x00001800ffff098c */ /* 0x0009e2000a800008 */
[----:B------:R-:W-:Y:S05]  /*4620*/  BRA `(.L_x_76) ;  /* 0x0000000000147947 */ /* 0x000fea0003800000 */
.L_x_75:
[----:B------:R-:W-:Y:S02]  /*4630*/  MOV R2, 0x4650 ;  /* 0x0000465000027802 */ /* 0x000fe40000000f00 */
[----:B-----5:R-:W-:Y:S05]  /*4640*/  CALL.REL.NOINC `($__internal_0_$__cuda_sm10x_tcgen05_guardrail_trap_col_being_dealloced_not_returned_by_alloc) ;  /* 0x00000044001c7944 */ /* 0x020fea0003c00000 */
[----:B------:R-:W-:Y:S05]  /*4650*/  BRA `(.L_x_76) ;  /* 0x0000000000087947 */ /* 0x000fea0003800000 */
.L_x_74:
[----:B------:R-:W-:Y:S02]  /*4660*/  MOV R2, 0x4680 ;  /* 0x0000468000027802 */ /* 0x000fe40000000f00 */
[----:B-----5:R-:W-:Y:S05]  /*4670*/  CALL.REL.NOINC `($__internal_2_$__cuda_sm10x_tcgen05_guardrail_trap_unallocated_columns_being_dealloced) ;  /* 0x0000004400287944 */ /* 0x020fea0003c00000 */
.L_x_76:
[----:B------:R-:W-:Y:S01]  /*4680*/  NOP ;  /* 0x0000000000007918 */ /* 0x000fe20000000000 */
[----:B----4-:R-:W-:Y:S05]  /*4690*/  EXIT ;  /* 0x000000000000794d */ /* 0x010fea0003800000 */
.L_x_58:
[----:B------:R-:W-:-:S09]  /*46a0*/  UISETP.NE.OR UP0, UPT, UR18, 0x3, !UP3 ;  /* 0x000000031200788c */ /* 0x000fd2000df05670 */
[----:B------:R-:W-:Y:S05]  /*46b0*/  BRA.U UP0, `(.L_x_77) ;  /* 0x0000001100247547 */ /* 0x000fea000b800000 */
[----:B------:R-:W2:Y:S01]  /*46c0*/  LDCU.64 UR4, c[0x0][0x888] ;  /* 0x00011100ff0477ac */ /* 0x000ea20008000a00 */
[----:B------:R-:W3:Y:S01]  /*46d0*/  LDC.64 R12, c[0x0][0x348] ;  /* 0x0000d200ff0c7b82 */ /* 0x000ee20000000a00 */
[----:B------:R-:W-:Y:S02]  /*46e0*/  HFMA2 R9, -RZ, RZ, 0, 0 ;  /* 0x00000000ff097431 */ /* 0x000fe400000001ff */
[----:B------:R-:W-:Y:S01]  /*46f0*/  IMAD.MOV.U32 R11, RZ, RZ, 0x1 ;  /* 0x00000001ff0b7424 */ /* 0x000fe200078e00ff */
[----:B------:R-:W4:Y:S01]  /*4700*/  LDCU UR36, c[0x0][0x370] ;  /* 0x00006e00ff2477ac */ /* 0x000f220008000800 */
[----:B------:R-:W-:Y:S01]  /*4710*/  IMAD.MOV.U32 R10, RZ, RZ, RZ ;  /* 0x000000ffff0a7224 */ /* 0x000fe200078e00ff */
[----:B------:R-:W-:Y:S01]  /*4720*/  MOV R3, 0x2000 ;  /* 0x0000200000037802 */ /* 0x000fe20000000f00 */
[----:B------:R-:W4:Y:S01]  /*4730*/  LDCU.128 UR32, c[0x0][0xb10] ;  /* 0x00016200ff2077ac */ /* 0x000f220008000c00 */
[----:B------:R-:W1:Y:S01]  /*4740*/  LDCU UR29, c[0x0][0x374] ;  /* 0x00006e80ff1d77ac */ /* 0x000e620008000800 */
[----:B------:R-:W1:Y:S01]  /*4750*/  LDCU.64 UR30, c[0x0][0x890] ;  /* 0x00011200ff1e77ac */ /* 0x000e620008000a00 */
[----:B--2---:R-:W-:Y:S01]  /*4760*/  UISETP.NE.U32.AND UP0, UPT, UR4, URZ, UPT ;  /* 0x000000ff0400728c */ /* 0x004fe2000bf05070 */
[----:B------:R-:W2:Y:S01]  /*4770*/  LDCU UR15, c[0x0][0xb0c] ;  /* 0x00016180ff0f77ac */ /* 0x000ea20008000800 */
[----:B------:R-:W3:Y:S01]  /*4780*/  LDCU UR41, c[0x0][0xb20] ;  /* 0x00016400ff2977ac */ /* 0x000ee20008000800 */
[----:B------:R-:W3:Y:S01]  /*4790*/  LDCU UR4, c[0x0][0xb30] ;  /* 0x00016600ff0477ac */ /* 0x000ee20008000800 */
[----:B----4-:R-:W-:-:S02]  /*47a0*/  UIMAD.WIDE.U32 UR6, UR36, UR32, URZ ;  /* 0x00000020240672a5 */ /* 0x010fc4000f8e00ff */
[----:B-1----:R-:W-:Y:S02]  /*47b0*/  UIMAD.WIDE.U32 UR8, UR29, UR35, URZ ;  /* 0x000000231d0872a5 */ /* 0x002fe4000f8e00ff */
[----:B------:R-:W-:Y:S02]  /*47c0*/  USEL UR40, URZ, 0x1, UP5 ;  /* 0x00000001ff287887 */ /* 0x000fe4000a800000 */
[----:B------:R-:W-:Y:S02]  /*47d0*/  UISETP.NE.U32.AND UP6, UPT, UR30, URZ, UPT ;  /* 0x000000ff1e00728c */ /* 0x000fe4000bfc5070 */
[----:B------:R-:W-:Y:S01]  /*47e0*/  UISETP.NE.AND.EX UP5, UPT, UR5, URZ, UPT, UP0 ;  /* 0x000000ff0500728c */ /* 0x000fe2000bfa5300 */
[----:B------:R-:W-:Y:S01]  /*47f0*/  UMOV UR24, 0x400 ;  /* 0x0000040000187882 */ /* 0x000fe20000000000 */
[----:B------:R-:W-:Y:S01]  /*4800*/  UISETP.NE.AND UP0, UPT, UR39, 0x1, UPT ;  /* 0x000000012700788c */ /* 0x000fe2000bf05270 */
[----:B------:R-:W-:Y:S01]  /*4810*/  UMOV UR6, UR7 ;  /* 0x0000000700067c82 */ /* 0x000fe20008000000 */
[----:B------:R-:W-:Y:S01]  /*4820*/  UMOV UR37, UR9 ;  /* 0x0000000900257c82 */ /* 0x000fe20008000000 */
[----:B--2---:R-:W-:Y:S01]  /*4830*/  UISETP.NE.AND UP0, UPT, UR15, 0x1, UPT ;  /* 0x000000010f00788c */ /* 0x004fe2000bf05270 */
[----:B------:R-:W-:Y:S01]  /*4840*/  UMOV UR25, URZ ;  /* 0x000000ff00197c82 */ /* 0x000fe20008000000 */
[----:B------:R-:W-:-:S02]  /*4850*/  UPLOP3.LUT UP4, UPT, UPT, UPT, UPT, 0x40, 0x4 ;  /* 0x000000000004789c */ /* 0x000fc40003f8e870 */
[----:B------:R-:W-:Y:S01]  /*4860*/  UISETP.GE.AND UP2, UPT, UR39, 0x1, UPT ;  /* 0x000000012700788c */ /* 0x000fe2000bf46270 */
[----:B------:R-:W1:Y:S01]  /*4870*/  LDCU.64 UR16, c[0x0][0xb28] ;  /* 0x00016500ff1077ac */ /* 0x000e620008000a00 */
[----:B------:R-:W-:Y:S02]  /*4880*/  ULEA UR24, UR55, UR24, 0x18 ;  /* 0x0000001837187291 */ /* 0x000fe4000f8ec0ff */
[----:B------:R-:W-:Y:S02]  /*4890*/  UISETP.NE.AND.EX UP6, UPT, UR31, URZ, UPT, UP6 ;  /* 0x000000ff1f00728c */ /* 0x000fe4000bfc5360 */
[----:B------:R-:W-:Y:S02]  /*48a0*/  USHF.R.U32.HI UR38, URZ, UR33, UR6 ;  /* 0x00000021ff267299 */ /* 0x000fe40008011606 */
[----:B---3--:R-:W-:Y:S02]  /*48b0*/  USHF.R.U32.HI UR37, URZ, UR41, UR37 ;  /* 0x00000029ff257299 */ /* 0x008fe40008011625 */
[----:B------:R-:W-:-:S02]  /*48c0*/  UISETP.NE.AND UP0, UPT, UR34, 0x1, UPT ;  /* 0x000000012200788c */ /* 0x000fc4000bf05270 */
[----:B------:R-:W-:-:S11]  /*48d0*/  UISETP.NE.AND UP3, UPT, UR4, 0x1, UPT ;  /* 0x000000010400788c */ /* 0x000fd6000bf65270 */
.L_x_86:
[C---:B------:R-:W-:Y:S02]  /*48e0*/  LEA R8, R10.reuse, UR24, 0x3 ;  /* 0x000000180a087c11 */ /* 0x040fe4000f8e18ff */
[----:B------:R-:W-:Y:S02]  /*48f0*/  SHF.L.U32 R0, R9, 0x1f, RZ ;  /* 0x0000001f09007819 */ /* 0x000fe400000006ff */
[----:B------:R-:W-:Y:S02]  /*4900*/  LEA R4, R10, UR24, 0x4 ;  /* 0x000000180a047c11 */ /* 0x000fe4000f8e20ff */
[----:B--2---:R-:W2:Y:S02]  /*4910*/  SYNCS.PHASECHK.TRANS64.TRYWAIT P0, [R8+URZ+0x70], R0 ;  /* 0x00007000080075a7 */ /* 0x004ea400080011ff */
[----:B--2---:R-:W-:Y:S05]  /*4920*/  @!P0 BRA `(.L_x_78) ;  /* 0x0000003c00888947 */ /* 0x004fea0003800000 */
.L_x_150:
[----:B------:R-:W3:Y:S01]  /*4930*/  LDS.128 R4, [R4+0x100] ;  /* 0x0001000004047984 */ /* 0x000ee20000000c00 */
[----:B------:R-:W-:Y:S01]  /*4940*/  UISETP.GE.AND UP0, UPT, UR39, 0x1, UPT ;  /* 0x000000012700788c */ /* 0x000fe2000bf06270 */
[----:B------:R-:W-:Y:S01]  /*4950*/  @!PT LDS RZ, [RZ] ;  /* 0x00000000fffff984 */ /* 0x000fe20000000800 */
[----:B------:R-:W-:Y:S01]  /*4960*/  @!PT LDS RZ, [RZ] ;  /* 0x00000000fffff984 */ /* 0x000fe20000000800 */
[----:B------:R-:W-:Y:S01]  /*4970*/  @!PT LDS RZ, [RZ] ;  /* 0x00000000fffff984 */ /* 0x000fe20000000800 */
[----:B------:R-:W-:Y:S01]  /*4980*/  @!PT LDS RZ, [RZ] ;  /* 0x00000000fffff984 */ /* 0x000fe20000000800 */
[----:B------:R4:W-:Y:S06]  /*4990*/  MEMBAR.ALL.CTA ;  /* 0x0000000000007992 */ /* 0x0009ec0000008000 */
[----:B----4-:R-:W4:Y:S01]  /*49a0*/  FENCE.VIEW.ASYNC.S ;  /* 0x00000000000073c6 */ /* 0x010f220000000000 */
[----:B---3--:R-:W-:Y:S11]  /*49b0*/  LOP3.LUT P0, RZ, R6, 0x1, RZ, 0xc0, !PT ;  /* 0x0000000106ff7812 */ /* 0x008ff6000780c0ff */
[----:B------:R-:W-:Y:S02]  /*49c0*/  @!UPT UIADD3 URZ, UPT, UPT, URZ, URZ, URZ ;  /* 0x000000fffffff290 */ /* 0x000fe4000fffe0ff */
[----:B----4-:R-:W-:Y:S01]  /*49d0*/  VOTEU.ANY UP2, P0 ;  /* 0x0000000000ff7886 */ /* 0x010fe20000040100 */
[----:B------:R-:W-:Y:S11]  /*49e0*/  PLOP3.LUT P0, PT, PT, PT, UP2, 0x80, 0x8 ;  /* 0x000000000008781c */ /* 0x000ff60003f0f028 */
[----:B------:R-:W-:Y:S02]  /*49f0*/  @!UPT UIADD3 URZ, UPT, UPT, URZ, URZ, URZ ;  /* 0x000000fffffff290 */ /* 0x000fe4000fffe0ff */
[----:B--2---:R-:W-:Y:S02]  /*4a00*/  @P0 SHF.R.U32.HI R0, RZ, 0x10, R5 ;  /* 0x00000010ff000819 */ /* 0x004fe40000011605 */
[----:B------:R-:W-:Y:S02]  /*4a10*/  @P0 MOV R2, R4 ;  /* 0x0000000400020202 */ /* 0x000fe40000000f00 */
[----:B------:R-:W-:Y:S01]  /*4a20*/  @P0 R2UR UR4, R0 ;  /* 0x00000000000402ca */ /* 0x000fe200000e0000 */
[----:B------:R-:W-:Y:S01]  /*4a30*/  VIADD R0, R8, 0x80 ;  /* 0x0000008008007836 */ /* 0x000fe20000000000 */
[----:B------:R-:W-:Y:S02]  /*4a40*/  @P0 LOP3.LUT R4, R5, 0xffff, RZ, 0xc0, !PT ;  /* 0x0000ffff05040812 */ /* 0x000fe400078ec0ff */
[----:B------:R-:W-:Y:S02]  /*4a50*/  @P0 R2UR UR6, R2 ;  /* 0x00000000020602ca */ /* 0x000fe400000e0000 */
[----:B------:R-:W-:Y:S02]  /*4a60*/  PRMT R0, RZ, 0x654, R0 ;  /* 0x00000654ff007816 */ /* 0x000fe40000000000 */
[----:B------:R-:W-:Y:S02]  /*4a70*/  @P0 R2UR UR5, R4 ;  /* 0x00000000040502ca */ /* 0x000fe400000e0000 */
[----:B------:R2:W-:Y:S03]  /*4a80*/  SYNCS.ARRIVE.TRANS64.RED.A1T0 RZ, [R0+URZ], RZ ;  /* 0x000000ff00ff79a7 */ /* 0x0005e600081004ff */
[----:B------:R-:W-:Y:S04]  /*4a90*/  @UP2 UMOV UR28, UR4 ;  /* 0x00000004001c2c82 */ /* 0x000fe80008000000 */
[----:B------:R-:W-:Y:S04]  /*4aa0*/  @UP2 UMOV UR14, UR6 ;  /* 0x00000006000e2c82 */ /* 0x000fe80008000000 */
[----:B------:R-:W-:Y:S01]  /*4ab0*/  @UP2 UMOV UR13, UR5 ;  /* 0x00000005000d2c82 */ /* 0x000fe20008000000 */
[----:B------:R-:W-:Y:S05]  /*4ac0*/  BRA.U !UP0, `(.L_x_79) ;  /* 0x0000000108c07547 */ /* 0x000fea000b800000 */
[----:B------:R-:W-:Y:S02]  /*4ad0*/  UIMAD.WIDE.U32 UR8, UR13, UR35, URZ ;  /* 0x000000230d0872a5 */ /* 0x000fe4000f8e00ff */
[----:B------:R-:W-:Y:S02]  /*4ae0*/  UP2UR UR12, UPR, URZ, 0x4 ;  /* 0x00000004ff0c7883 */ /* 0x000fe40008000000 */
[----:B------:R-:W-:Y:S02]  /*4af0*/  UISETP.NE.AND UP2, UPT, UR34, 0x1, UPT ;  /* 0x000000012200788c */ /* 0x000fe4000bf45270 */
[----:B------:R-:W-:Y:S02]  /*4b00*/  UIMAD.WIDE.U32 UR10, UR14, UR32, URZ ;  /* 0x000000200e0a72a5 */ /* 0x000fe4000f8e00ff */
[----:B------:R-:W-:Y:S02]  /*4b10*/  USEL UR4, UR29, UR37, !UP2 ;  /* 0x000000251d047287 */ /* 0x000fe4000d000000 */
[----:B------:R-:W-:Y:S02]  /*4b20*/  UISETP.NE.AND UP0, UPT, UR15, 0x1, UPT ;  /* 0x000000010f00788c */ /* 0x000fe4000bf05270 */
[----:B------:R-:W-:Y:S02]  /*4b30*/  UP2UR UR22, UPR, URZ, 0x2 ;  /* 0x00000002ff167883 */ /* 0x000fe40008000000 */
[----:B------:R-:W-:Y:S02]  /*4b40*/  UISETP.NE.AND UP1, UPT, UR39, 0x1, UPT ;  /* 0x000000012700788c */ /* 0x000fe4000bf25270 */
[----:B-1----:R-:W-:Y:S02]  /*4b50*/  UIMAD.WIDE.U32 UR18, UR4, UR16, URZ ;  /* 0x00000010041272a5 */ /* 0x002fe4000f8e00ff */
[----:B------:R-:W-:Y:S01]  /*4b60*/  USEL UR7, UR36, UR38, !UP0 ;  /* 0x0000002624077287 */ /* 0x000fe2000c000000 */
[----:B------:R-:W-:Y:S02]  /*4b70*/  UMOV UR5, UR9 ;  /* 0x0000000900057c82 */ /* 0x000fe40008000000 */
[----:B------:R-:W-:Y:S02]  /*4b80*/  USHF.R.U32.HI UR6, URZ, UR41, UR5 ;  /* 0x00000029ff067299 */ /* 0x000fe40008011605 */
[----:B------:R-:W-:Y:S02]  /*4b90*/  UIMAD.WIDE.U32 UR20, UR7, UR16, URZ ;  /* 0x00000010071472a5 */ /* 0x000fe4000f8e00ff */
[----:B------:R-:W-:Y:S02]  /*4ba0*/  USEL UR6, UR13, UR6, !UP2 ;  /* 0x000000060d067287 */ /* 0x000fe4000d000000 */
[----:B------:R-:W-:Y:S01]  /*4bb0*/  UISETP.NE.AND UP2, UPT, UR12, URZ, UPT ;  /* 0x000000ff0c00728c */ /* 0x000fe2000bf45270 */
[----:B------:R-:W-:Y:S01]  /*4bc0*/  UMOV UR5, UR11 ;  /* 0x0000000b00057c82 */ /* 0x000fe20008000000 */
[----:B------:R-:W-:Y:S02]  /*4bd0*/  UIMAD.WIDE.U32 UR10, UR6, UR16, URZ ;  /* 0x00000010060a72a5 */ /* 0x000fe4000f8e00ff */
[----:B------:R-:W-:Y:S03]  /*4be0*/  USHF.R.U32.HI UR8, URZ, UR33, UR5 ;  /* 0x00000021ff087299 */ /* 0x000fe60008011605 */
[----:B------:R-:W-:Y:S02]  /*4bf0*/  UMOV UR5, UR19 ;  /* 0x0000001300057c82 */ /* 0x000fe40008000000 */
[----:B------:R-:W-:Y:S03]  /*4c00*/  @UP1 USHF.R.U32.HI UR4, URZ, UR17, UR5 ;  /* 0x00000011ff041299 */ /* 0x000fe60008011605 */
[----:B------:R-:W-:Y:S01]  /*4c10*/  UMOV UR5, UR21 ;  /* 0x0000001500057c82 */ /* 0x000fe20008000000 */
[----:B------:R-:W-:Y:S02]  /*4c20*/  UIMAD UR4, UR39, UR4, URZ ;  /* 0x00000004270472a4 */ /* 0x000fe4000f8e02ff */
[----:B------:R-:W-:Y:S02]  /*4c30*/  @UP1 USHF.R.U32.HI UR7, URZ, UR17, UR5 ;  /* 0x00000011ff071299 */ /* 0x000fe40008011605 */
[----:B------:R-:W-:Y:S02]  /*4c40*/  USEL UR5, UR14, UR8, !UP0 ;  /* 0x000000080e057287 */ /* 0x000fe4000c000000 */
[----:B------:R-:W-:Y:S02]  /*4c50*/  UIMAD UR8, UR39, UR7, URZ ;  /* 0x00000007270872a4 */ /* 0x000fe4000f8e02ff */
[----:B------:R-:W-:Y:S03]  /*4c60*/  UISETP.GE.AND UP0, UPT, UR6, UR4, UPT ;  /* 0x000000040600728c */ /* 0x000fe6000bf06270 */
[----:B------:R-:W-:Y:S01]  /*4c70*/  UMOV UR4, UR11 ;  /* 0x0000000b00047c82 */ /* 0x000fe20008000000 */
[----:B------:R-:W-:Y:S02]  /*4c80*/  UISETP.GE.OR UP0, UPT, UR5, UR8, UP0 ;  /* 0x000000080500728c */ /* 0x000fe40008706670 */
[----:B------:R-:W-:Y:S02]  /*4c90*/  USHF.R.U32.HI UR4, URZ, UR17, UR4 ;  /* 0x00000011ff047299 */ /* 0x000fe40008011604 */
[----:B------:R-:W-:Y:S02]  /*4ca0*/  UIMAD.WIDE.U32 UR8, UR5, UR16, URZ ;  /* 0x00000010050872a5 */ /* 0x000fe4000f8e00ff */
[----:B------:R-:W-:Y:S04]  /*4cb0*/  USEL UR10, UR6, UR4, !UP1 ;  /* 0x00000004060a7287 */ /* 0x000fe8000c800000 */
[----:B------:R-:W-:Y:S01]  /*4cc0*/  UIADD3 UR11, UPT, UPT, -UR10, URZ, URZ ;  /* 0x000000ff0a0b7290 */ /* 0x000fe2000fffe1ff */
[----:B------:R-:W-:Y:S02]  /*4cd0*/  @!UP0 UMOV UR4, UR9 ;  /* 0x0000000900048c82 */ /* 0x000fe40008000000 */
[----:B------:R-:W-:Y:S02]  /*4ce0*/  @!UP0 USHF.R.U32.HI UR4, URZ, UR17, UR4 ;  /* 0x00000011ff048299 */ /* 0x000fe40008011604 */
[----:B------:R-:W-:Y:S02]  /*4cf0*/  UIMAD UR8, UR39, UR11, UR6 ;  /* 0x0000000b270872a4 */ /* 0x000fe4000f8e0206 */
[----:B------:R-:W-:Y:S02]  /*4d00*/  @!UP0 USEL UR4, UR5, UR4, !UP1 ;  /* 0x0000000405048287 */ /* 0x000fe4000c800000 */
[----:B------:R-:W-:Y:S02]  /*4d10*/  UISETP.NE.AND UP1, UPT, UR22, URZ, UPT ;  /* 0x000000ff1600728c */ /* 0x000fe4000bf25270 */
[----:B------:R-:W-:Y:S02]  /*4d20*/  @!UP0 UIMAD UR8, UR7, UR8, UR4 ;  /* 0x00000008070882a4 */ /* 0x000fe4000f8e0204 */
[----:B------:R-:W-:Y:S02]  /*4d30*/  @!UP0 UIADD3 UR9, UPT, UPT, UR10, -UR4, URZ ;  /* 0x800000040a098290 */ /* 0x000fe4000fffe0ff */
[----:B------:R-:W-:Y:S02]  /*4d40*/  UIADD3 UR4, UPT, UPT, -UR5, URZ, URZ ;  /* 0x000000ff05047290 */ /* 0x000fe4000fffe1ff */
[----:B------:R-:W-:Y:S02]  /*4d50*/  UIADD3 UR7, UPT, UPT, -UR6, URZ, URZ ;  /* 0x000000ff06077290 */ /* 0x000fe4000fffe1ff */
[----:B------:R-:W-:Y:S02]  /*4d60*/  @!UP0 UIMAD UR6, UR9, UR39, UR5 ;  /* 0x00000027090682a4 */ /* 0x000fe4000f8e0205 */
[----:B------:R-:W-:Y:S02]  /*4d70*/  UIMAD UR14, UR15, UR4, UR14 ;  /* 0x000000040f0e72a4 */ /* 0x000fe4000f8e020e */
[----:B------:R-:W-:Y:S01]  /*4d80*/  UIMAD UR13, UR34, UR7, UR13 ;  /* 0x00000007220d72a4 */ /* 0x000fe2000f8e020d */
[----:B------:R-:W-:Y:S02]  /*4d90*/  @!UP0 UMOV UR5, UR8 ;  /* 0x0000000800058c82 */ /* 0x000fe40008000000 */
[----:B------:R-:W-:Y:S02]  /*4da0*/  UIMAD UR14, UR5, UR15, UR14 ;  /* 0x0000000f050e72a4 */ /* 0x000fe4000f8e020e */
[----:B------:R-:W-:Y:S11]  /*4db0*/  UIMAD UR13, UR6, UR34, UR13 ;  /* 0x00000022060d72a4 */ /* 0x000ff6000f8e020d */
[----:B------:R-:W-:Y:S01]  /*4dc0*/  @!UPT UIADD3 URZ, UPT, UPT, URZ, URZ, URZ ;  /* 0x000000fffffff290 */ /* 0x000fe2000fffe0ff */
.L_x_79:
[----:B------:R-:W3:Y:S01]  /*4dd0*/  @!UP3 LDCU.128 UR20, c[0x0][0xb10] ;  /* 0x00016200ff14b7ac */ /* 0x000ee20008000c00 */
[----:B------:R-:W-:Y:S04]  /*4de0*/  ISETP.NE.U32.AND P0, PT, RZ, UR30, PT ;  /* 0x0000001eff007c0c */ /* 0x000fe8000bf05070 */
[----:B------:R-:W-:Y:S01]  /*4df0*/  ISETP.NE.AND.EX P0, PT, RZ, UR31, PT, P0 ;  /* 0x0000001fff007c0c */ /* 0x000fe2000bf05300 */
[----:B------:R-:W4:Y:S01]  /*4e00*/  @!UP3 LDCU UR5, c[0x0][0xb0c] ;  /* 0x00016180ff05b7ac */ /* 0x000f220008000800 */
[----:B------:R-:W-:Y:S02]  /*4e10*/  USHF.L.U32 UR11, UR26, 0x6, URZ ;  /* 0x000000061a0b7899 */ /* 0x000fe400080006ff */
[----:B------:R-:W-:Y:S02]  /*4e20*/  USHF.L.U32 UR10, UR27, 0x6, URZ ;  /* 0x000000061b0a7899 */ /* 0x000fe400080006ff */
[----:B---3--:R-:W-:Y:S07]  /*4e30*/  UIMAD.WIDE.U32 UR6, UR14, UR20, URZ ;  /* 0x000000140e0672a5 */ /* 0x008fee000f8e00ff */
[----:B------:R-:W-:Y:S01]  /*4e40*/  @!UP3 UMOV UR4, UR7 ;  /* 0x000000070004bc82 */ /* 0x000fe20008000000 */
[----:B----4-:R-:W-:Y:S02]  /*4e50*/  @!UP3 UISETP.NE.AND UP0, UPT, UR5, 0x1, UPT ;  /* 0x000000010500b88c */ /* 0x010fe4000bf05270 */
[----:B------:R-:W-:Y:S02]  /*4e60*/  @!UP3 USHF.R.U32.HI UR4, URZ, UR21, UR4 ;  /* 0x00000015ff04b299 */ /* 0x000fe40008011604 */
[----:B------:R-:W-:Y:S02]  /*4e70*/  UIMAD.WIDE.U32 UR6, UR13, UR23, URZ ;  /* 0x000000170d0672a5 */ /* 0x000fe4000f8e00ff */
[----:B------:R-:W-:Y:S02]  /*4e80*/  @!UP3 USEL UR8, UR14, UR4, !UP0 ;  /* 0x000000040e08b287 */ /* 0x000fe4000c000000 */
[----:B------:R-:W-:Y:S03]  /*4e90*/  @!UP3 UISETP.NE.AND UP0, UPT, UR22, 0x1, UPT ;  /* 0x000000011600b88c */ /* 0x000fe6000bf05270 */
[----:B------:R-:W-:Y:S02]  /*4ea0*/  @!UP3 UMOV UR6, UR7 ;  /* 0x000000070006bc82 */ /* 0x000fe40008000000 */
[----:B------:R-:W3:Y:S02]  /*4eb0*/  @!UP3 LDCU UR4, c[0x0][0xb20] ;  /* 0x00016400ff04b7ac */ /* 0x000ee40008000800 */
[----:B---3--:R-:W-:Y:S04]  /*4ec0*/  @!UP3 USHF.R.U32.HI UR6, URZ, UR4, UR6 ;  /* 0x00000004ff06b299 */ /* 0x008fe80008011606 */
[----:B------:R-:W-:Y:S04]  /*4ed0*/  @!UP3 USEL UR6, UR13, UR6, !UP0 ;  /* 0x000000060d06b287 */ /* 0x000fe8000c000000 */
[----:B------:R-:W-:Y:S02]  /*4ee0*/  @!UP3 UIADD3 UR4, UPT, UPT, -UR8, UR6, URZ ;  /* 0x000000060804b290 */ /* 0x000fe4000fffe1ff */
[----:B------:R-:W-:Y:S02]  /*4ef0*/  @!UP3 UIADD3 UR6, UPT, UPT, UR8, -UR6, URZ ;  /* 0x800000060806b290 */ /* 0x000fe4000fffe0ff */
[----:B------:R-:W-:Y:S02]  /*4f00*/  @!UP3 UIMAD UR14, UR4, UR5, UR14 ;  /* 0x00000005040eb2a4 */ /* 0x000fe4000f8e020e */
[----:B------:R-:W-:Y:S01]  /*4f10*/  @!UP3 UIMAD UR13, UR6, UR22, UR13 ;  /* 0x00000016060db2a4 */ /* 0x000fe2000f8e020d */
[----:B------:R-:W-:Y:S11]  /*4f20*/  BRA.U UP4, `(.L_x_80) ;  /* 0x0000000104107547 */ /* 0x000ff6000b800000 */
[----:B------:R-:W-:Y:S04]  /*4f30*/  MOV R2, UR40 ;  /* 0x0000002800027c02 */ /* 0x000fe80008000f00 */
[----:B------:R-:W-:Y:S04]  /*4f40*/  SHF.L.U32 R2, R2, 0x1f, RZ ;  /* 0x0000001f02027819 */ /* 0x000fe800000006ff */
[----:B------:R-:W3:Y:S02]  /*4f50*/  SYNCS.PHASECHK.TRANS64.TRYWAIT P1, [UR24+0x68], R2 ;  /* 0x00006802ff0075a7 */ /* 0x000ee40008021118 */
[----:B---3--:R-:W-:Y:S05]  /*4f60*/  @!P1 BRA `(.L_x_81) ;  /* 0x00000038000c9947 */ /* 0x008fea0003800000 */
.L_x_80:
[----:B------:R-:W-:Y:S05]  /*4f70*/  BRA.U !UP6, `(.L_x_82) ;  /* 0x000000010e387547 */ /* 0x000fea000b800000 */
[----:B------:R-:W-:Y:S01]  /*4f80*/  UPLOP3.LUT UP1, UPT, UPT, UPT, UP5, 0x80, 0x8 ;  /* 0x000000000008789c */ /* 0x000fe20003f2f050 */
[----:B--2---:R-:W-:Y:S01]  /*4f90*/  HFMA2 R0, -RZ, RZ, 0, 5.9604644775390625e-08 ;  /* 0x00000001ff007431 */ /* 0x004fe200000001ff */
[----:B------:R-:W2:Y:S01]  /*4fa0*/  LDCU.64 UR8, c[0x0][0x358] ;  /* 0x00006b00ff0877ac */ /* 0x000ea20008000a00 */
[----:B------:R-:W-:Y:S03]  /*4fb0*/  IMAD.MOV.U32 R53, RZ, RZ, 0x1 ;  /* 0x00000001ff357424 */ /* 0x000fe600078e00ff */
[----:B------:R-:W-:Y:S05]  /*4fc0*/  PLOP3.LUT P1, PT, PT, PT, UP1, 0x80, 0x8 ;  /* 0x000000000008781c */ /* 0x000fea0003f2f018 */
[----:B------:R-:W3:Y:S01]  /*4fd0*/  @UP1 LDCU.64 UR4, c[0x0][0x888] ;  /* 0x00011100ff0417ac */ /* 0x000ee20008000a00 */
[----:B------:R-:W-:Y:S07]  /*4fe0*/  @UP1 UIMAD UR6, UR60, UR30, URZ ;  /* 0x0000001e3c0612a4 */ /* 0x000fee000f8e02ff */
[----:B------:R-:W-:Y:S01]  /*4ff0*/  @!P1 PRMT R53, R0, 0x7610, R53 ;  /* 0x0000761000359816 */ /* 0x000fe20000000035 */
[----:B---3--:R-:W-:Y:S06]  /*5000*/  @UP1 UIMAD.WIDE UR4, UR6, 0x4, UR4 ;  /* 0x00000004060418a5 */ /* 0x008fec000f8e0204 */
[----:B-----5:R-:W-:Y:S01]  /*5010*/  IMAD.U32 R26, RZ, RZ, UR4 ;  /* 0x00000004ff1a7e24 */ /* 0x020fe2000f8e00ff */
[----:B------:R-:W-:Y:S04]  /*5020*/  MOV R27, UR5 ;  /* 0x00000005001b7c02 */ /* 0x000fe80008000f00 */
[----:B------:R-:W3:Y:S01]  /*5030*/  @!UP1 LDCU UR4, c[0x0][0x880] ;  /* 0x00011000ff0497ac */ /* 0x000ee20008000800 */
[----:B--2---:R4:W5:Y:S02]  /*5040*/  @P1 LDG.E R26, desc[UR8][R26.64] ;  /* 0x000000081a1a1981 */ /* 0x004964000c1e1900 */
[----:B---34-:R-:W-:Y:S07]  /*5050*/  @!P1 IMAD.U32 R26, RZ, RZ, UR4 ;  /* 0x00000004ff1a9e24 */ /* 0x018fee000f8e00ff */
.L_x_82:
[----:B-----5:R-:W-:Y:S01]  /*5060*/  @!P0 FSETP.EQ.AND P2, PT, R26, RZ, PT ;  /* 0x000000ff1a00820b */ /* 0x020fe20003f42000 */
[----:B------:R-:W-:Y:S01]  /*5070*/  @!UPT UIADD3 URZ, UPT, UPT, URZ, URZ, URZ ;  /* 0x000000fffffff290 */ /* 0x000fe2000fffe0ff */
[----:B------:R-:W-:Y:S11]  /*5080*/  @!P0 BRA `(.L_x_83) ;  /* 0x0000000000148947 */ /* 0x000ff60003800000 */
[----:B------:R-:W-:Y:S02]  /*5090*/  LOP3.LUT P0, RZ, R53, 0xff, RZ, 0xc0, !PT ;  /* 0x000000ff35ff7812 */ /* 0x000fe4000780c0ff */
[----:B------:R-:W-:Y:S04]  /*50a0*/  PLOP3.LUT P2, PT, PT, PT, UP1, 0x80, 0x8 ;  /* 0x000000000008781c */ /* 0x000fe80003f4f018 */
[----:B------:R-:W-:Y:S07]  /*50b0*/  PLOP3.LUT P2, PT, P2, PT, PT, 0x8, 0x80 ;  /* 0x000000000080781c */ /* 0x000fee000174e170 */
[----:B------:R-:W-:Y:S11]  /*50c0*/  @P0 FSETP.EQ.AND P2, PT, R26, RZ, PT ;  /* 0x000000ff1a00020b */ /* 0x000ff60003f42000 */
[----:B------:R-:W-:Y:S02]  /*50d0*/  @!UPT UIADD3 URZ, UPT, UPT, URZ, URZ, URZ ;  /* 0x000000fffffff290 */ /* 0x000fe4000fffe0ff */
.L_x_83:
[----:B------:R-:W-:Y:S01]  /*50e0*/  ULEA UR4, UR25, UR24, 0x3 ;  /* 0x0000001819047291 */ /* 0x000fe2000f8e18ff */
[----:B--2---:R-:W-:Y:S02]  /*50f0*/  SHF.L.U32 R2, R11, 0x1f, RZ ;  /* 0x0000001f0b027819 */ /* 0x004fe400000006ff */
[----:B------:R-:W-:Y:S04]  /*5100*/  ELECT P1, URZ, PT ;  /* 0x0000000000ff782f */ /* 0x000fe80003820000 */
[----:B------:R-:W-:Y:S02]  /*5110*/  PLOP3.LUT P1, PT, P2, P1, PT, 0xf2, 0x2f ;  /* 0x00000000002f781c */ /* 0x000fe40001723e72 */
[----:B------:R-:W2:Y:S02]  /*5120*/  SYNCS.PHASECHK.TRANS64.TRYWAIT P0, [UR4+0x48], R2 ;  /* 0x00004802ff0075a7 */ /* 0x000ea40008001104 */
[----:B--2---:R-:W-:Y:S09]  /*5130*/  @!P0 BRA `(.L_x_84) ;  /* 0x0000003400b08947 */ /* 0x004ff20003800000 */
.L_x_153:
[----:B------:R-:W-:Y:S01]  /*5140*/  VOTEU.ALL UP0, P1 ;  /* 0x0000000000ff7886 */ /* 0x000fe20000800000 */
[----:B--2---:R-:W-:Y:S01]  /*5150*/  @!P1 IADD3 R2, P0, PT, R12, 0x580, RZ ;  /* 0x000005800c029810 */ /* 0x004fe20007f1e0ff */
[----:B------:R-:W-:Y:S01]  /*5160*/  UIADD3 UR9, UPT, UPT, UR4, 0x30, URZ ;  /* 0x0000003004097890 */ /* 0x000fe2000fffe0ff */
[----:B------:R-:W-:Y:S01]  /*5170*/  VIADD R10, R10, 0x1 ;  /* 0x000000010a0a7836 */ /* 0x000fe20000000000 */
[----:B------:R-:W-:Y:S01]  /*5180*/  UMOV UR22, 0x0 ;  /* 0x0000000000167882 */ /* 0x000fe20000000000 */
[----:B------:R-:W-:Y:S01]  /*5190*/  @!UP0 ULEA UR5, UR25, UR24, 0xd ;  /* 0x0000001819058291 */ /* 0x000fe2000f8e68ff */
[----:B------:R-:W-:Y:S01]  /*51a0*/  @!P1 IMAD.X R0, RZ, RZ, R13, P0 ;  /* 0x000000ffff009224 */ /* 0x000fe200000e060d */
[----:B------:R-:W-:Y:S01]  /*51b0*/  @!P1 R2UR UR7, R2 ;  /* 0x00000000020792ca */ /* 0x000fe200000e0000 */
[----:B------:R-:W-:Y:S01]  /*51c0*/  @!P1 IMAD.MOV.U32 R2, RZ, RZ, 0x2000 ;  /* 0x00002000ff029424 */ /* 0x000fe200078e00ff */
[----:B------:R-:W-:Y:S02]  /*51d0*/  @!UP0 UIADD3 UR8, UPT, UPT, UR5, 0x400, URZ ;  /* 0x0000040005088890 */ /* 0x000fe4000fffe0ff */
[----:B------:R-:W-:Y:S01]  /*51e0*/  UIADD3 UR5, UPT, UPT, UR25, 0x1, URZ ;  /* 0x0000000119057890 */ /* 0x000fe2000fffe0ff */
[----:B------:R-:W-:Y:S01]  /*51f0*/  UMOV UR23, 0x10000000 ;  /* 0x1000000000177882 */ /* 0x000fe20000000000 */
[----:B------:R-:W-:Y:S02]  /*5200*/  UMOV UR12, UR60 ;  /* 0x0000003c000c7c82 */ /* 0x000fe40008000000 */
[----:B------:R-:W-:Y:S04]  /*5210*/  UISETP.NE.AND UP0, UPT, UR5, 0x3, UPT ;  /* 0x000000030500788c */ /* 0x000fe8000bf05270 */
[----:B------:R-:W-:Y:S01]  /*5220*/  USEL UR6, UR5, URZ, UP0 ;  /* 0x000000ff05067287 */ /* 0x000fe20008000000 */
[----:B------:R-:W-:Y:S01]  /*5230*/  @!P1 R2UR UR5, R0 ;  /* 0x00000000000592ca */ /* 0x000fe200000e0000 */
[----:B------:R-:W-:Y:S01]  /*5240*/  IMAD.U32 R4, RZ, RZ, UR7 ;  /* 0x00000007ff047e24 */ /* 0x000fe2000f8e00ff */
[----:B------:R-:W-:Y:S02]  /*5250*/  USEL UR20, URZ, 0x1, UP0 ;  /* 0x00000001ff147887 */ /* 0x000fe40008000000 */
[----:B------:R-:W-:Y:S01]  /*5260*/  VOTEU.ALL UP0, P1 ;  /* 0x0000000000ff7886 */ /* 0x000fe20000800000 */
[----:B------:R-:W-:Y:S01]  /*5270*/  UPRMT UR7, UR55, 0x654, UR9 ;  /* 0x0000065437077896 */ /* 0x000fe20008000009 */
[----:B------:R-:W-:Y:S02]  /*5280*/  @!P1 R2UR UR18, R4 ;  /* 0x00000000041292ca */ /* 0x000fe400000e0000 */
[----:B------:R-:W-:Y:S04]  /*5290*/  LOP3.LUT R11, R11, UR20, RZ, 0x3c, !PT ;  /* 0x000000140b0b7c12 */ /* 0x000fe8000f8e3cff */
[----:B------:R-:W-:Y:S01]  /*52a0*/  SHF.L.U32 R0, R11, 0x1f, RZ ;  /* 0x0000001f0b007819 */ /* 0x000fe200000006ff */
[----:B------:R-:W-:Y:S01]  /*52b0*/  IMAD.U32 R5, RZ, RZ, UR5 ;  /* 0x00000005ff057e24 */ /* 0x000fe2000f8e00ff */
[----:B------:R-:W-:Y:S04]  /*52c0*/  ULEA UR5, UR6, UR24, 0x3 ;  /* 0x0000001806057291 */ /* 0x000fe8000f8e18ff */
[----:B------:R-:W-:Y:S11]  /*52d0*/  @!P1 R2UR UR19, R5 ;  /* 0x00000000051392ca */ /* 0x000ff600000e0000 */
[----:B------:R-:W-:Y:S02]  /*52e0*/  @!UPT UIADD3 URZ, UPT, UPT, URZ, URZ, URZ ;  /* 0x000000fffffff290 */ /* 0x000fe4000fffe0ff */
[----:B------:R2:W-:Y:S01]  /*52f0*/  @!UP0 UTMALDG.3D [UR8], [UR18], desc[UR22] ;  /* 0x00001608120085b4 */ /* 0x0005e20008011000 */
[----:B------:R2:W-:Y:S01]  /*5300*/  @!P1 SYNCS.ARRIVE.TRANS64.RED.A0TR RZ, [UR4+0x30], R2 ;  /* 0x00003002ffff99a7 */ /* 0x0005e20008300404 */
[----:B------:R-:W-:Y:S01]  /*5310*/  SYNCS.ARRIVE.TRANS64.RED.A1T0 RZ, [UR7], RZ ;  /* 0x000000ffffff79a7 */ /* 0x000fe20008100407 */
[----:B------:R-:W3:Y:S02]  /*5320*/  SYNCS.PHASECHK.TRANS64.TRYWAIT P0, [UR5+0x48], R0 ;  /* 0x00004800ff0075a7 */ /* 0x000ee40008001105 */
[----:B--23--:R-:W-:Y:S05]  /*5330*/  @!P0 BRA `(.L_x_85) ;  /* 0x0000003400488947 */ /* 0x00cfea0003800000 */
.L_x_155:
[----:B------:R-:W-:Y:S01]  /*5340*/  UIADD3 UR9, UPT, UPT, UR5, 0x30, URZ ;  /* 0x0000003005097890 */ /* 0x000fe2000fffe0ff */
[----:B--2---:R-:W-:Y:S01]  /*5350*/  @!P1 IADD3 R2, P0, PT, R12, 0x580, RZ ;  /* 0x000005800c029810 */ /* 0x004fe20007f1e0ff */
[----:B------:R-:W-:Y:S01]  /*5360*/  UPLOP3.LUT UP4, UPT, UPT, UPT, UPT, 0x80, 0x8 ;  /* 0x000000000008789c */ /* 0x000fe20003f8f070 */
[----:B------:R-:W-:Y:S01]  /*5370*/  R2UR UR22, R55 ;  /* 0x00000000371672ca */ /* 0x000fe200000e0000 */
[----:B------:R-:W-:Y:S01]  /*5380*/  UMOV UR20, 0x0 ;  /* 0x0000000000147882 */ /* 0x000fe20000000000 */
[----:B------:R-:W-:Y:S01]  /*5390*/  UMOV UR21, 0x10000000 ;  /* 0x1000000000157882 */ /* 0x000fe20000000000 */
[----:B------:R-:W-:Y:S01]  /*53a0*/  UMOV UR12, UR60 ;  /* 0x0000003c000c7c82 */ /* 0x000fe20008000000 */
[----:B------:R-:W-:Y:S01]  /*53b0*/  VOTEU.ALL UP0, P1 ;  /* 0x0000000000ff7886 */ /* 0x000fe20000800000 */
[----:B------:R-:W-:Y:S01]  /*53c0*/  @!P1 IMAD.X R0, RZ, RZ, R13, P0 ;  /* 0x000000ffff009224 */ /* 0x000fe200000e060d */
[----:B------:R-:W-:Y:S01]  /*53d0*/  R2UR UR19, R56 ;  /* 0x00000000381372ca */ /* 0x000fe200000e0000 */
[----:B------:R-:W-:Y:S01]  /*53e0*/  UMOV UR60, UR28 ;  /* 0x0000001c003c7c82 */ /* 0x000fe20008000000 */
[C---:B------:R-:W-:Y:S01]  /*53f0*/  ISETP.NE.AND P0, PT, R10.reuse, 0x2, PT ;  /* 0x000000020a00780c */ /* 0x040fe20003f05270 */
[----:B------:R-:W-:Y:S02]  /*5400*/  @!UP0 ULEA UR4, UR6, UR24, 0xd ;  /* 0x0000001806048291 */ /* 0x000fe4000f8e68ff */
[----:B------:R-:W-:Y:S01]  /*5410*/  @!UP0 UIADD3 UR10, UPT, UPT, UR10, 0x20, URZ ;  /* 0x000000200a0a8890 */ /* 0x000fe2000fffe0ff */
[----:B------:R-:W-:Y:S01]  /*5420*/  SEL R10, R10, RZ, P0 ;  /* 0x000000ff0a0a7207 */ /* 0x000fe20000000000 */
[----:B------:R-:W-:Y:S02]  /*5430*/  @!UP0 UIADD3 UR8, UPT, UPT, UR4, 0x400, URZ ;  /* 0x0000040004088890 */ /* 0x000fe4000fffe0ff */
[----:B------:R-:W-:Y:S01]  /*5440*/  UIADD3 UR4, UPT, UPT, UR6, 0x1, URZ ;  /* 0x0000000106047890 */ /* 0x000fe2000fffe0ff */
[----:B------:R-:W-:Y:S01]  /*5450*/  @!P1 R2UR UR6, R2 ;  /* 0x00000000020692ca */ /* 0x000fe200000e0000 */
[----:B------:R-:W-:Y:S02]  /*5460*/  UIADD3 UR27, UPT, UPT, UR13, UR22, URZ ;  /* 0x000000160d1b7290 */ /* 0x000fe4000fffe0ff */
[----:B------:R-:W-:Y:S02]  /*5470*/  UISETP.NE.AND UP0, UPT, UR4, 0x3, UPT ;  /* 0x000000030400788c */ /* 0x000fe4000bf05270 */
[----:B------:R-:W-:Y:S02]  /*5480*/  UIADD3 UR26, UPT, UPT, UR14, UR19, URZ ;  /* 0x000000130e1a7290 */ /* 0x000fe4000fffe0ff */
[----:B------:R-:W-:Y:S01]  /*5490*/  USEL UR25, UR4, URZ, UP0 ;  /* 0x000000ff04197287 */ /* 0x000fe20008000000 */
[----:B------:R-:W-:Y:S01]  /*54a0*/  @!P1 R2UR UR4, R0 ;  /* 0x00000000000492ca */ /* 0x000fe200000e0000 */
[----:B------:R-:W-:Y:S01]  /*54b0*/  USEL UR18, URZ, 0x1, UP0 ;  /* 0x00000001ff127887 */ /* 0x000fe20008000000 */
[----:B------:R-:W-:Y:S01]  /*54c0*/  SEL R0, RZ, 0x1, P0 ;  /* 0x00000001ff007807 */ /* 0x000fe20000000000 */
[----:B------:R-:W-:Y:S02]  /*54d0*/  VOTEU.ALL UP0, P1 ;  /* 0x0000000000ff7886 */ /* 0x000fe40000800000 */
[----:B------:R-:W-:Y:S01]  /*54e0*/  IMAD.U32 R4, RZ, RZ, UR6 ;  /* 0x00000006ff047e24 */ /* 0x000fe2000f8e00ff */
[----:B------:R-:W-:Y:S02]  /*54f0*/  LOP3.LUT R9, R9, R0, RZ, 0x3c, !PT ;  /* 0x0000000009097212 */ /* 0x000fe400078e3cff */
[----:B------:R-:W-:Y:S02]  /*5500*/  LOP3.LUT R11, R11, UR18, RZ, 0x3c, !PT ;  /* 0x000000120b0b7c12 */ /* 0x000fe4000f8e3cff */
[----:B------:R-:W-:Y:S03]  /*5510*/  @!P1 R2UR UR6, R4 ;  /* 0x00000000040692ca */ /* 0x000fe600000e0000 */
[----:B------:R-:W-:Y:S01]  /*5520*/  IMAD.U32 R5, RZ, RZ, UR4 ;  /* 0x00000004ff057e24 */ /* 0x000fe2000f8e00ff */
[----:B------:R-:W-:Y:S04]  /*5530*/  UPRMT UR4, UR55, 0x654, UR9 ;  /* 0x0000065437047896 */ /* 0x000fe80008000009 */
[----:B------:R-:W-:Y:S11]  /*5540*/  @!P1 R2UR UR7, R5 ;  /* 0x00000000050792ca */ /* 0x000ff600000e0000 */
[----:B------:R-:W-:Y:S02]  /*5550*/  @!UPT UIADD3 URZ, UPT, UPT, URZ, URZ, URZ ;  /* 0x000000fffffff290 */ /* 0x000fe4000fffe0ff */
[----:B------:R2:W-:Y:S01]  /*5560*/  @!UP0 UTMALDG.3D [UR8], [UR6], desc[UR20] ;  /* 0x00001408060085b4 */ /* 0x0005e20008011000 */
[----:B------:R2:W-:Y:S01]  /*5570*/  @!P1 SYNCS.ARRIVE.TRANS64.RED.A0TR RZ, [UR5+0x30], R3 ;  /* 0x00003003ffff99a7 */ /* 0x0005e20008300405 */
[----:B------:R-:W-:Y:S01]  /*5580*/  SYNCS.ARRIVE.TRANS64.RED.A1T0 RZ, [UR4], RZ ;  /* 0x000000ffffff79a7 */ /* 0x000fe20008100404 */
[----:B------:R-:W-:Y:S05]  /*5590*/  BRA.U UP2, `(.L_x_86) ;  /* 0xfffffff102d07547 */ /* 0x000fea000b83ffff */
[----:B------:R-:W-:Y:S01]  /*55a0*/  UIADD3 UR24, UPT, UPT, UR24, 0x48, URZ ;  /* 0x0000004818187890 */ /* 0x000fe2000fffe0ff */
[----:B------:R-:W-:-:S03]  /*55b0*/  SHF.L.U32 R2, R11, 0x1f, RZ ;  /* 0x0000001f0b027819 */ /* 0x000fc600000006ff */
[----:B------:R-:W-:-:S09]  /*55c0*/  ULEA UR4, UR25, UR24, 0x3 ;  /* 0x0000001819047291 */ /* 0x000fd2000f8e18ff */
[----:B------:R-:W3:Y:S02]  /*55d0*/  SYNCS.PHASECHK.TRANS64.TRYWAIT P0, [UR4], R2 ;  /* 0x00000002ff0075a7 */ /* 0x000ee40008001104 */
[----:B---3--:R-:W-:Y:S05]  /*55e0*/  @!P0 BRA `(.L_x_87) ;  /* 0x0000003000b48947 */ /* 0x008fea0003800000 */
.L_x_157:
[----:B------:R-:W-:-:S04]  /*55f0*/  UIADD3 UR4, UPT, UPT, UR25, 0x1, URZ ;  /* 0x0000000119047890 */ /* 0x000fc8000fffe0ff */
[----:B------:R-:W-:-:S04]  /*5600*/  UISETP.NE.AND UP0, UPT, UR4, 0x3, UPT ;  /* 0x000000030400788c */ /* 0x000fc8000bf05270 */
[----:B--2---:R-:W-:Y:S02]  /*5610*/  USEL UR6, URZ, 0x1, UP0 ;  /* 0x00000001ff067887 */ /* 0x004fe40008000000 */
[----:B------:R-:W-:-:S04]  /*5620*/  USEL UR4, UR4, URZ, UP0 ;  /* 0x000000ff04047287 */ /* 0x000fc80008000000 */
[----:B------:R-:W-:Y:S01]  /*5630*/  ULEA UR5, UR4, UR24, 0x3 ;  /* 0x0000001804057291 */ /* 0x000fe2000f8e18ff */
[----:B------:R-:W-:-:S04]  /*5640*/  LOP3.LUT R11, R11, UR6, RZ, 0x3c, !PT ;  /* 0x000000060b0b7c12 */ /* 0x000fc8000f8e3cff */
[----:B---3--:R-:W-:-:S04]  /*5650*/  SHF.L.U32 R2, R11, 0x1f, RZ ;  /* 0x0000001f0b027819 */ /* 0x008fc800000006ff */
[----:B------:R-:W2:Y:S02]  /*5660*/  SYNCS.PHASECHK.TRANS64.TRYWAIT P0, [UR5], R2 ;  /* 0x00000002ff0075a7 */ /* 0x000ea40008001105 */
[----:B--2---:R-:W-:Y:S05]  /*5670*/  @!P0 BRA `(.L_x_88) ;  /* 0x0000003000a88947 */ /* 0x004fea0003800000 */
.L_x_159:
[----:B------:R-:W-:-:S04]  /*5680*/  UIADD3 UR4, UPT, UPT, UR4, 0x1, URZ ;  /* 0x0000000104047890 */ /* 0x000fc8000fffe0ff */
[----:B------:R-:W-:-:S04]  /*5690*/  UISETP.NE.AND UP0, UPT, UR4, 0x3, UPT ;  /* 0x000000030400788c */ /* 0x000fc8000bf05270 */
[----:B------:R-:W-:Y:S02]  /*56a0*/  USEL UR5, URZ, 0x1, UP0 ;  /* 0x00000001ff057887 */ /* 0x000fe40008000000 */
[----:B------:R-:W-:-:S04]  /*56b0*/  USEL UR4, UR4, URZ, UP0 ;  /* 0x000000ff04047287 */ /* 0x000fc80008000000 */
[----:B------:R-:W-:Y:S01]  /*56c0*/  ULEA UR4, UR4, UR24, 0x3 ;  /* 0x0000001804047291 */ /* 0x000fe2000f8e18ff */
[----:B--2---:R-:W-:-:S04]  /*56d0*/  LOP3.LUT R2, R11, UR5, RZ, 0x3c, !PT ;  /* 0x000000050b027c12 */ /* 0x004fc8000f8e3cff */
[----:B------:R-:W-:Y:S01]  /*56e0*/  SHF.L.U32 R2, R2, 0x1f, RZ ;  /* 0x0000001f02027819 */ /* 0x000fe200000006ff */
[----:B------:R-:W-:-:S07]  /*56f0*/  IMAD.U32 R0, RZ, RZ, UR4 ;  /* 0x00000004ff007e24 */ /* 0x000fce000f8e00ff */
.L_x_89:
[----:B--2---:R2:W3:Y:S02]  /*5700*/  SYNCS.PHASECHK.TRANS64.TRYWAIT P0, [R0+URZ], R2 ;  /* 0x00000002000075a7 */ /* 0x0044e400080011ff */
[----:B---3--:R-:W-:Y:S05]  /*5710*/  @!P0 NANOSLEEP.SYNCS 0x989680 ;  /* 0x009896800000895d */ /* 0x008fea0003900000 */
[----:B------:R-:W3:Y:S02]  /*5720*/  @!P0 SYNCS.PHASECHK.TRANS64 P0, [R0+URZ], R2 ;  /* 0x00000002000085a7 */ /* 0x000ee400080010ff */
[----:B-1-3--:R-:W-:Y:S05]  /*5730*/  @P0 EXIT ;  /* 0x000000000000094d */ /* 0x00afea0003800000 */
[----:B------:R-:W-:Y:S05]  /*5740*/  BRA `(.L_x_89) ;  /* 0xfffffffc00ec7947 */ /* 0x000fea000383ffff */
.L_x_77:
[----:B------:R-:W-:-:S06]  /*5750*/  UISETP.GE.AND UP0, UPT, UR18, 0x4, UPT ;  /* 0x000000041200788c */ /* 0x000fcc000bf06270 */
[----:B------:R-:W-:-:S13]  /*5760*/  PLOP3.LUT P0, PT, PT, PT, UP0, 0x80, 0x8 ;  /* 0x000000000008781c */ /* 0x000fda0003f0f008 */
[----:B-1----:R-:W-:Y:S05]  /*5770*/  @!P0 EXIT ;  /* 0x000000000000894d */ /* 0x002fea0003800000 */
[----:B------:R-:W-:Y:S01]  /*5780*/  BAR.SYNC.DEFER_BLOCKING 0x6, 0xa0 ;  /* 0x0182800000007b1d */ /* 0x000fe20000010000 */
[C---:B------:R-:W-:Y:S01]  /*5790*/  IMAD.SHL.U32 R4, R64.reuse, 0x20, RZ ;  /* 0x0000002040047824 */ /* 0x040fe200078e00ff */
[C---:B------:R-:W-:Y:S01]  /*57a0*/  R2P PR, R64.reuse, 0x6 ;  /* 0x0000000640007804 */ /* 0x040fe20000000000 */
[C---:B------:R-:W-:Y:S01]  /*57b0*/  IMAD.SHL.U32 R2, R64.reuse, 0x4, RZ ;  /* 0x0000000440027824 */ /* 0x040fe200078e00ff */
[----:B------:R-:W-:Y:S01]  /*57c0*/  CS2R R60, SRZ ;  /* 0x00000000003c7805 */ /* 0x000fe2000001ff00 */
[----:B------:R-:W-:Y:S01]  /*57d0*/  IMAD.U32 R23, R64, 0x10000, RZ ;  /* 0x0001000040177824 */ /* 0x000fe200078e00ff */
[----:B------:R-:W-:Y:S01]  /*57e0*/  UMOV UR43, 0x400 ;  /* 0x00000400002b7882 */ /* 0x000fe20000000000 */
[----:B------:R-:W1:Y:S01]  /*57f0*/  LDCU.64 UR4, c[0x0][0x890] ;  /* 0x00011200ff0477ac */ /* 0x000e620008000a00 */
[----:B------:R-:W2:Y:S01]  /*5800*/  LDC.64 R50, c[0x0][0x8b0] ;  /* 0x00022c00ff327b82 */ /* 0x000ea20000000a00 */
[----:B------:R-:W-:Y:S01]  /*5810*/  LOP3.LUT R3, R4, 0xe0, RZ, 0xc0, !PT ;  /* 0x000000e004037812 */ /* 0x000fe200078ec0ff */
[----:B------:R-:W-:Y:S01]  /*5820*/  IMAD.SHL.U32 R52, R64, 0x10, RZ ;  /* 0x0000001040347824 */ /* 0x000fe200078e00ff */
[----:B------:R-:W-:Y:S01]  /*5830*/  ULEA UR43, UR55, UR43, 0x18 ;  /* 0x0000002b372b7291 */ /* 0x000fe2000f8ec0ff */
[----:B------:R-:W-:Y:S01]  /*5840*/  LOP3.LUT R4, R4, 0x100, RZ, 0xc0, !PT ;  /* 0x0000010004047812 */ /* 0x000fe200078ec0ff */
[----:B------:R-:W-:Y:S01]  /*5850*/  IMAD.MOV.U32 R63, RZ, RZ, 0x8 ;  /* 0x00000008ff3f7424 */ /* 0x000fe200078e00ff */
[----:B------:R-:W-:Y:S01]  /*5860*/  LOP3.LUT R2, R3, 0x1c, R2, 0xf8, !PT ;  /* 0x0000001c03027812 */ /* 0x000fe200078ef802 */
[----:B------:R-:W-:Y:S01]  /*5870*/  IMAD.MOV.U32 R62, RZ, RZ, 0x10 ;  /* 0x00000010ff3e7424 */ /* 0x000fe200078e00ff */
[----:B------:R-:W3:Y:S01]  /*5880*/  LDC.64 R48, c[0x0][0x8a8] ;  /* 0x00022a00ff307b82 */ /* 0x000ee20000000a00 */
[----:B------:R-:W-:Y:S01]  /*5890*/  SHF.R.U32.HI R3, RZ, 0x2, R64 ;  /* 0x00000002ff037819 */ /* 0x000fe20000011640 */
[----:B------:R-:W-:Y:S01]  /*58a0*/  IMAD.MOV.U32 R22, RZ, RZ, RZ ;  /* 0x000000ffff167224 */ /* 0x000fe200078e00ff */
[----:B------:R-:W-:Y:S01]  /*58b0*/  LOP3.LUT R23, R23, 0x600000, RZ, 0xc0, !PT ;  /* 0x0060000017177812 */ /* 0x000fe200078ec0ff */
[----:B------:R-:W-:Y:S01]  /*58c0*/  IMAD.MOV.U32 R59, RZ, RZ, RZ ;  /* 0x000000ffff3b7224 */ /* 0x000fe200078e00ff */
[----:B------:R-:W-:Y:S01]  /*58d0*/  LOP3.LUT R52, R4, 0x600, R52, 0xf8, !PT ;  /* 0x0000060004347812 */ /* 0x000fe200078ef834 */
[----:B------:R-:W4:Y:S01]  /*58e0*/  LDCU UR61, c[0x0][0x370] ;  /* 0x00006e00ff3d77ac */ /* 0x000f220008000800 */
[----:B------:R-:W-:Y:S01]  /*58f0*/  LOP3.LUT R2, R2, 0x4, R3, 0x78, !PT ;  /* 0x0000000402027812 */ /* 0x000fe200078e7803 */
[----:B------:R-:W4:Y:S01]  /*5900*/  LDS R0, [UR43+0x120] ;  /* 0x0001202bff007984 */ /* 0x000f220008000800 */
[----:B-1----:R-:W-:Y:S01]  /*5910*/  IMAD.U32 R66, RZ, RZ, UR4 ;  /* 0x00000004ff427e24 */ /* 0x002fe2000f8e00ff */
[----:B------:R-:W-:Y:S01]  /*5920*/  UIADD3 UR4, UPT, UPT, UR43, 0x400, URZ ;  /* 0x000004002b047890 */ /* 0x000fe2000fffe0ff */
[----:B------:R-:W-:Y:S01]  /*5930*/  LOP3.LUT R52, R52, R2, RZ, 0xfc, !PT ;  /* 0x0000000234347212 */ /* 0x000fe200078efcff */
[----:B------:R-:W-:Y:S01]  /*5940*/  IMAD.U32 R65, RZ, RZ, UR5 ;  /* 0x00000005ff417e24 */ /* 0x000fe2000f8e00ff */
[----:B------:R-:W-:Y:S01]  /*5950*/  LOP3.LUT R64, R64, 0x60, RZ, 0xc0, !PT ;  /* 0x0000006040407812 */ /* 0x000fe200078ec0ff */
[----:B------:R-:W1:Y:S01]  /*5960*/  LDCU UR42, c[0x0][0xb0c] ;  /* 0x00016180ff2a77ac */ /* 0x000e620008000800 */
[----:B------:R-:W-:Y:S01]  /*5970*/  SEL R63, R63, 0xfffffff8, !P1 ;  /* 0xfffffff83f3f7807 */ /* 0x000fe20004800000 */
[----:B------:R-:W-:Y:S01]  /*5980*/  IMAD.U32 R68, RZ, RZ, UR4 ;  /* 0x00000004ff447e24 */ /* 0x000fe2000f8e00ff */
[----:B------:R-:W-:Y:S01]  /*5990*/  SEL R62, R62, 0xfffffff0, !P2 ;  /* 0xfffffff03e3e7807 */ /* 0x000fe20005000000 */
[----:B------:R-:W1:Y:S01]  /*59a0*/  LDCU UR38, c[0x0][0xb30] ;  /* 0x00016600ff2677ac */ /* 0x000e620008000800 */
[----:B------:R-:W1:Y:S01]  /*59b0*/  LDCU.64 UR62, c[0x0][0x888] ;  /* 0x00011100ff3e77ac */ /* 0x000e620008000a00 */
[----:B------:R-:W1:Y:S01]  /*59c0*/  LDCU.64 UR40, c[0x0][0xb28] ;  /* 0x00016500ff2877ac */ /* 0x000e620008000a00 */
[----:B------:R-:W1:Y:S01]  /*59d0*/  LDCU.128 UR56, c[0x0][0xb10] ;  /* 0x00016200ff3877ac */ /* 0x000e620008000c00 */
[----:B------:R-:W1:Y:S01]  /*59e0*/  LDCU UR54, c[0x0][0x374] ;  /* 0x00006e80ff3677ac */ /* 0x000e620008000800 */
[----:B------:R-:W-:Y:S01]  /*59f0*/  UMOV UR53, 0x1 ;  /* 0x0000000100357882 */ /* 0x000fe20000000000 */
[----:B------:R-:W-:Y:S01]  /*5a00*/  UMOV UR45, URZ ;  /* 0x000000ff002d7c82 */ /* 0x000fe20008000000 */
[----:B------:R-:W-:Y:S01]  /*5a10*/  UMOV UR52, URZ ;  /* 0x000000ff00347c82 */ /* 0x000fe20008000000 */
[----:B------:R-:W-:Y:S01]  /*5a20*/  UMOV UR47, URZ ;  /* 0x000000ff002f7c82 */ /* 0x000fe20008000000 */
[----:B-1234-:R-:W-:-:S07]  /*5a30*/  IMAD.IADD R23, R0, 0x1, R23 ;  /* 0x0000000100177824 */ /* 0x01efce00078e0217 */
.L_x_120:
[C---:B------:R-:W-:Y:S02]  /*5a40*/  LEA R0, R59.reuse, UR43, 0x3 ;  /* 0x0000002b3b007c11 */ /* 0x040fe4000f8e18ff */
[----:B------:R-:W-:Y:S02]  /*5a50*/  SHF.L.U32 R2, R60, 0x1f, RZ ;  /* 0x0000001f3c027819 */ /* 0x000fe400000006ff */
[----:B------:R-:W-:Y:S02]  /*5a60*/  LEA R4, R59, UR43, 0x4 ;  /* 0x0000002b3b047c11 */ /* 0x000fe4000f8e20ff */
[----:B------:R-:W1:Y:S02]  /*5a70*/  SYNCS.PHASECHK.TRANS64.TRYWAIT P0, [R0+URZ+0x70], R2 ;  /* 0x00007002000075a7 */ /* 0x000e6400080011ff */
[----:B-1----:R-:W-:Y:S05]  /*5a80*/  @!P0 BRA `(.L_x_90) ;  /* 0x0000002c00bc8947 */ /* 0x002fea0003800000 */
.L_x_160:
[----:B------:R-:W-:Y:S01]  /*5a90*/  R2UR UR7, R67 ;  /* 0x00000000430772ca */ /* 0x000fe200000e0000 */
[----:B------:R-:W2:Y:S01]  /*5aa0*/  LDS.128 R4, [R4+0x100] ;  /* 0x0001000004047984 */ /* 0x000ea20000000c00 */
[----:B-1----:R-:W-:Y:S01]  /*5ab0*/  VIADD R0, R0, 0x80 ;  /* 0x0000008000007836 */ /* 0x002fe20000000000 */
[----:B------:R-:W-:Y:S04]  /*5ac0*/  UISETP.GE.AND UP0, UPT, UR39, 0x1, UPT ;  /* 0x000000012700788c */ /* 0x000fe8000bf06270 */
[----:B------:R-:W-:Y:S01]  /*5ad0*/  PRMT R0, RZ, 0x654, R0 ;  /* 0x00000654ff007816 */ /* 0x000fe20000000000 */
[----:B------:R-:W-:Y:S01]  /*5ae0*/  @!PT LDS RZ, [RZ] ;  /* 0x00000000fffff984 */ /* 0x000fe20000000800 */
[----:B------:R-:W-:Y:S01]  /*5af0*/  @!PT LDS RZ, [RZ] ;  /* 0x00000000fffff984 */ /* 0x000fe20000000800 */
[----:B------:R-:W-:Y:S01]  /*5b00*/  @!PT LDS RZ, [RZ] ;  /* 0x00000000fffff984 */ /* 0x000fe20000000800 */
[----:B------:R-:W-:Y:S01]  /*5b10*/  @!PT LDS RZ, [RZ] ;  /* 0x00000000fffff984 */ /* 0x000fe20000000800 */
[----:B------:R1:W-:Y:S06]  /*5b20*/  MEMBAR.ALL.CTA ;  /* 0x0000000000007992 */ /* 0x0003ec0000008000 */
[----:B-1----:R-:W1:Y:S02]  /*5b30*/  FENCE.VIEW.ASYNC.S ;  /* 0x00000000000073c6 */ /* 0x002e640000000000 */
[----:B-1----:R1:W-:Y:S01]  /*5b40*/  SYNCS.ARRIVE.TRANS64.RED.A1T0 RZ, [R0+URZ], RZ ;  /* 0x000000ff00ff79a7 */ /* 0x0023e200081004ff */
[----:B--2---:R-:W-:Y:S11]  /*5b50*/  LOP3.LUT P0, RZ, R6, 0x1, RZ, 0xc0, !PT ;  /* 0x0000000106ff7812 */ /* 0x004ff6000780c0ff */
[----:B------:R-:W-:Y:S02]  /*5b60*/  @!UPT UIADD3 URZ, UPT, UPT, URZ, URZ, URZ ;  /* 0x000000fffffff290 */ /* 0x000fe4000fffe0ff */
[----:B------:R-:W-:Y:S01]  /*5b70*/  VOTEU.ANY UP1, P0 ;  /* 0x0000000000ff7886 */ /* 0x000fe20000020100 */
[----:B------:R-:W-:Y:S01]  /*5b80*/  PLOP3.LUT P0, PT, PT, PT, UP1, 0x80, 0x8 ;  /* 0x000000000008781c */ /* 0x000fe20003f0f018 */
[----:B------:R-:W-:Y:S06]  /*5b90*/  UP2UR UR4, UPR, URZ, 0x2 ;  /* 0x00000002ff047883 */ /* 0x000fec0008000000 */
[----:B------:R-:W-:Y:S06]  /*5ba0*/  IMAD.U32 R69, RZ, RZ, UR4 ;  /* 0x00000004ff457e24 */ /* 0x000fec000f8e00ff */
[----:B------:R-:W-:Y:S02]  /*5bb0*/  @P0 SHF.R.U32.HI R2, RZ, 0x10, R5 ;  /* 0x00000010ff020819 */ /* 0x000fe40000011605 */
[----:B------:R-:W-:Y:S02]  /*5bc0*/  @P0 MOV R3, R4 ;  /* 0x0000000400030202 */ /* 0x000fe40000000f00 */
[----:B------:R-:W-:Y:S02]  /*5bd0*/  @P0 R2UR UR4, R2 ;  /* 0x00000000020402ca */ /* 0x000fe400000e0000 */
[----:B------:R-:W-:Y:S02]  /*5be0*/  @P0 LOP3.LUT R4, R5, 0xffff, RZ, 0xc0, !PT ;  /* 0x0000ffff05040812 */ /* 0x000fe400078ec0ff */
[----:B------:R-:W-:Y:S02]  /*5bf0*/  @P0 R2UR UR6, R3 ;  /* 0x00000000030602ca */ /* 0x000fe400000e0000 */
[----:B------:R-:W-:Y:S07]  /*5c00*/  @P0 R2UR UR5, R4 ;  /* 0x00000000040502ca */ /* 0x000fee00000e0000 */
[----:B------:R-:W-:Y:S02]  /*5c10*/  @UP1 UMOV UR7, UR4 ;  /* 0x0000000400071c82 */ /* 0x000fe40008000000 */
[----:B------:R-:W-:Y:S02]  /*5c20*/  IMAD.U32 R67, RZ, RZ, UR7 ;  /* 0x00000007ff437e24 */ /* 0x000fe4000f8e00ff */
[----:B------:R-:W-:Y:S02]  /*5c30*/  @UP1 UMOV UR37, UR6 ;  /* 0x0000000600251c82 */ /* 0x000fe40008000000 */
[----:B------:R-:W-:Y:S01]  /*5c40*/  @UP1 UMOV UR36, UR5 ;  /* 0x0000000500241c82 */ /* 0x000fe20008000000 */
[----:B-1----:R-:W-:Y:S05]  /*5c50*/  BRA.U !UP0, `(.L_x_91) ;  /* 0x0000000108cc7547 */ /* 0x002fea000b800000 */
[----:B------:R-:W1:Y:S01]  /*5c60*/  LDCU UR12, c[0x0][0xb20] ;  /* 0x00016400ff0c77ac */ /* 0x000e620008000800 */
[----:B------:R-:W-:Y:S02]  /*5c70*/  UIMAD.WIDE.U32 UR4, UR54, UR59, URZ ;  /* 0x0000003b360472a5 */ /* 0x000fe4000f8e00ff */
[----:B------:R-:W-:Y:S02]  /*5c80*/  UIMAD.WIDE.U32 UR6, UR61, UR56, URZ ;  /* 0x000000383d0672a5 */ /* 0x000fe4000f8e00ff */
[----:B------:R-:W-:Y:S02]  /*5c90*/  UISETP.NE.AND UP0, UPT, UR58, 0x1, UPT ;  /* 0x000000013a00788c */ /* 0x000fe4000bf05270 */
[----:B------:R-:W-:Y:S02]  /*5ca0*/  UIMAD.WIDE.U32 UR8, UR36, UR59, URZ ;  /* 0x0000003b240872a5 */ /* 0x000fe4000f8e00ff */
[----:B------:R-:W-:Y:S02]  /*5cb0*/  UIMAD.WIDE.U32 UR10, UR37, UR56, URZ ;  /* 0x00000038250a72a5 */ /* 0x000fe4000f8e00ff */
[----:B------:R-:W-:Y:S02]  /*5cc0*/  UISETP.NE.AND UP1, UPT, UR42, 0x1, UPT ;  /* 0x000000012a00788c */ /* 0x000fe4000bf25270 */
[----:B------:R-:W-:Y:S01]  /*5cd0*/  UISETP.NE.AND UP2, UPT, UR39, 0x1, UPT ;  /* 0x000000012700788c */ /* 0x000fe2000bf45270 */
[----:B------:R-:W-:Y:S02]  /*5ce0*/  UMOV UR4, UR5 ;  /* 0x0000000500047c82 */ /* 0x000fe40008000000 */
[----:B-1----:R-:W-:Y:S03]  /*5cf0*/  USHF.R.U32.HI UR5, URZ, UR12, UR4 ;  /* 0x0000000cff057299 */ /* 0x002fe60008011604 */
[----:B------:R-:W-:Y:S02]  /*5d00*/  UMOV UR4, UR7 ;  /* 0x0000000700047c82 */ /* 0x000fe40008000000 */
[----:B------:R-:W-:Y:S02]  /*5d10*/  USHF.R.U32.HI UR7, URZ, UR57, UR4 ;  /* 0x00000039ff077299 */ /* 0x000fe40008011604 */
[----:B------:R-:W-:Y:S02]  /*5d20*/  USEL UR4, UR54, UR5, !UP0 ;  /* 0x0000000536047287 */ /* 0x000fe4000c000000 */
[----:B------:R-:W-:Y:S01]  /*5d30*/  USEL UR7, UR61, UR7, !UP1 ;  /* 0x000000073d077287 */ /* 0x000fe2000c800000 */
[----:B------:R-:W-:Y:S01]  /*5d40*/  UMOV UR5, UR9 ;  /* 0x0000000900057c82 */ /* 0x000fe20008000000 */
[----:B------:R-:W-:Y:S02]  /*5d50*/  UIMAD.WIDE.U32 UR8, UR4, UR40, URZ ;  /* 0x00000028040872a5 */ /* 0x000fe4000f8e00ff */
[----:B------:R-:W-:Y:S03]  /*5d60*/  USHF.R.U32.HI UR6, URZ, UR12, UR5 ;  /* 0x0000000cff067299 */ /* 0x000fe60008011605 */
[----:B------:R-:W-:Y:S01]  /*5d70*/  UMOV UR5, UR11 ;  /* 0x0000000b00057c82 */ /* 0x000fe20008000000 */
[----:B------:R-:W-:Y:S02]  /*5d80*/  UIMAD.WIDE.U32 UR10, UR7, UR40, URZ ;  /* 0x00000028070a72a5 */ /* 0x000fe4000f8e00ff */
[----:B------:R-:W-:Y:S02]  /*5d90*/  USHF.R.U32.HI UR12, URZ, UR57, UR5 ;  /* 0x00000039ff0c7299 */ /* 0x000fe40008011605 */
[----:B------:R-:W-:Y:S01]  /*5da0*/  USEL UR6, UR36, UR6, !UP0 ;  /* 0x0000000624067287 */ /* 0x000fe2000c000000 */
[----:B------:R-:W-:Y:S02]  /*5db0*/  UMOV UR5, UR9 ;  /* 0x0000000900057c82 */ /* 0x000fe40008000000 */
[----:B------:R-:W-:Y:S01]  /*5dc0*/  UMOV UR10, UR11 ;  /* 0x0000000b000a7c82 */ /* 0x000fe20008000000 */
[----:B------:R-:W-:Y:S02]  /*5dd0*/  @UP2 USHF.R.U32.HI UR4, URZ, UR41, UR5 ;  /* 0x00000029ff042299 */ /* 0x000fe40008011605 */
[----:B------:R-:W-:Y:S02]  /*5de0*/  @UP2 USHF.R.U32.HI UR7, URZ, UR41, UR10 ;  /* 0x00000029ff072299 */ /* 0x000fe4000801160a */
[----:B------:R-:W-:Y:S02]  /*5df0*/  UIMAD UR4, UR39, UR4, URZ ;  /* 0x00000004270472a4 */ /* 0x000fe4000f8e02ff */
[----:B------:R-:W-:Y:S02]  /*5e00*/  UIMAD.WIDE.U32 UR10, UR6, UR40, URZ ;  /* 0x00000028060a72a5 */ /* 0x000fe4000f8e00ff */
[----:B------:R-:W-:Y:S02]  /*5e10*/  USEL UR5, UR37, UR12, !UP1 ;  /* 0x0000000c25057287 */ /* 0x000fe4000c800000 */
[----:B------:R-:W-:Y:S02]  /*5e20*/  UIMAD UR8, UR39, UR7, URZ ;  /* 0x00000007270872a4 */ /* 0x000fe4000f8e02ff */
[----:B------:R-:W-:Y:S03]  /*5e30*/  UISETP.GE.AND UP0, UPT, UR6, UR4, UPT ;  /* 0x000000040600728c */ /* 0x000fe6000bf06270 */
[----:B------:R-:W-:Y:S01]  /*5e40*/  UMOV UR4, UR11 ;  /* 0x0000000b00047c82 */ /* 0x000fe20008000000 */
[----:B------:R-:W-:Y:S02]  /*5e50*/  UISETP.GE.OR UP0, UPT, UR5, UR8, UP0 ;  /* 0x000000080500728c */ /* 0x000fe40008706670 */
[----:B------:R-:W-:Y:S02]  /*5e60*/  USHF.R.U32.HI UR4, URZ, UR41, UR4 ;  /* 0x00000029ff047299 */ /* 0x000fe40008011604 */
[----:B------:R-:W-:Y:S02]  /*5e70*/  UIMAD.WIDE.U32 UR8, UR5, UR40, URZ ;  /* 0x00000028050872a5 */ /* 0x000fe4000f8e00ff */
[----:B------:R-:W-:Y:S02]  /*5e80*/  USEL UR11, UR6, UR4, !UP2 ;  /* 0x00000004060b7287 */ /* 0x000fe4000d000000 */
[----:B------:R-:W-:Y:S02]  /*5e90*/  UIADD3 UR8, UPT, UPT, -UR5, URZ, URZ ;  /* 0x000000ff05087290 */ /* 0x000fe4000fffe1ff */
[----:B------:R-:W-:Y:S01]  /*5ea0*/  UIADD3 UR10, UPT, UPT, -UR11, URZ, URZ ;  /* 0x000000ff0b0a7290 */ /* 0x000fe2000fffe1ff */
[----:B------:R-:W-:Y:S01]  /*5eb0*/  @!UP0 UMOV UR4, UR9 ;  /* 0x0000000900048c82 */ /* 0x000fe20008000000 */
[----:B------:R-:W-:Y:S02]  /*5ec0*/  UIADD3 UR9, UPT, UPT, -UR6, URZ, URZ ;  /* 0x000000ff06097290 */ /* 0x000fe4000fffe1ff */
[----:B------:R-:W-:Y:S02]  /*5ed0*/  @!UP0 USHF.R.U32.HI UR4, URZ, UR41, UR4 ;  /* 0x00000029ff048299 */ /* 0x000fe40008011604 */
[----:B------:R-:W-:Y:S02]  /*5ee0*/  UIMAD UR10, UR39, UR10, UR6 ;  /* 0x0000000a270a72a4 */ /* 0x000fe4000f8e0206 */
[----:B------:R-:W-:Y:S04]  /*5ef0*/  @!UP0 USEL UR4, UR5, UR4, !UP2 ;  /* 0x0000000405048287 */ /* 0x000fe8000d000000 */
[----:B------:R-:W-:Y:S02]  /*5f00*/  @!UP0 UIMAD UR10, UR7, UR10, UR4 ;  /* 0x0000000a070a82a4 */ /* 0x000fe4000f8e0204 */
[----:B------:R-:W-:Y:S02]  /*5f10*/  @!UP0 UIADD3 UR11, UPT, UPT, UR11, -UR4, URZ ;  /* 0x800000040b0b8290 */ /* 0x000fe4000fffe0ff */
[----:B------:R-:W-:Y:S02]  /*5f20*/  UIMAD UR7, UR42, UR8, UR37 ;  /* 0x000000082a0772a4 */ /* 0x000fe4000f8e0225 */
[----:B------:R-:W-:Y:S02]  /*5f30*/  @!UP0 UIMAD UR6, UR11, UR39, UR5 ;  /* 0x000000270b0682a4 */ /* 0x000fe4000f8e0205 */
[----:B------:R-:W-:Y:S01]  /*5f40*/  UIMAD UR4, UR58, UR9, UR36 ;  /* 0x000000093a0472a4 */ /* 0x000fe2000f8e0224 */
[----:B------:R-:W-:Y:S02]  /*5f50*/  @!UP0 UMOV UR5, UR10 ;  /* 0x0000000a00058c82 */ /* 0x000fe40008000000 */
[----:B------:R-:W-:Y:S02]  /*5f60*/  UIMAD UR37, UR5, UR42, UR7 ;  /* 0x0000002a052572a4 */ /* 0x000fe4000f8e0207 */
[----:B------:R-:W-:Y:S11]  /*5f70*/  UIMAD UR36, UR6, UR58, UR4 ;  /* 0x0000003a062472a4 */ /* 0x000ff6000f8e0204 */
[----:B------:R-:W-:Y:S01]  /*5f80*/  @!UPT UIADD3 URZ, UPT, UPT, URZ, URZ, URZ ;  /* 0x000000fffffff290 */ /* 0x000fe2000fffe0ff */
.L_x_91:
[----:B------:R-:W-:Y:S01]  /*5f90*/  UISETP.NE.AND UP0, UPT, UR38, 0x1, UPT ;  /* 0x000000012600788c */ /* 0x000fe2000bf05270 */
[----:B------:R-:W-:Y:S01]  /*5fa0*/  R2UR UR11, R68 ;  /* 0x00000000440b72ca */ /* 0x000fe200000e0000 */
[----:B------:R-:W-:Y:S01]  /*5fb0*/  USHF.L.U32 UR50, UR26, 0x6, URZ ;  /* 0x000000061a327899 */ /* 0x000fe200080006ff */
[----:B------:R-:W-:Y:S01]  /*5fc0*/  IADD3 R59, PT, PT, R59, 0x1, RZ ;  /* 0x000000013b3b7810 */ /* 0x000fe20007ffe0ff */
[----:B------:R-:W-:Y:S07]  /*5fd0*/  USHF.L.U32 UR49, UR27, 0x6, URZ ;  /* 0x000000061b317899 */ /* 0x000fee00080006ff */
[----:B------:R-:W1:Y:S01]  /*5fe0*/  @!UP0 LDCU.128 UR12, c[0x0][0xb10] ;  /* 0x00016200ff0c87ac */ /* 0x000e620008000c00 */
[----:B------:R-:W2:Y:S01]  /*5ff0*/  @!UP0 LDCU UR5, c[0x0][0xb0c] ;  /* 0x00016180ff0587ac */ /* 0x000ea20008000800 */
[----:B------:R-:W3:Y:S01]  /*6000*/  @!UP0 LDCU UR10, c[0x0][0xb20] ;  /* 0x00016400ff0a87ac */ /* 0x000ee20008000800 */
[----:B-1----:R-:W-:Y:S02]  /*6010*/  UIMAD.WIDE.U32 UR8, UR37, UR12, URZ ;  /* 0x0000000c250872a5 */ /* 0x002fe4000f8e00ff */
[----:B------:R-:W-:Y:S02]  /*6020*/  UIMAD.WIDE.U32 UR6, UR36, UR15, URZ ;  /* 0x0000000f240672a5 */ /* 0x000fe4000f8e00ff */
[----:B------:R-:W-:Y:S03]  /*6030*/  @!UP0 UISETP.NE.AND UP1, UPT, UR14, 0x1, UPT ;  /* 0x000000010e00888c */ /* 0x000fe6000bf25270 */
[----:B------:R-:W-:Y:S01]  /*6040*/  @!UP0 UMOV UR4, UR9 ;  /* 0x0000000900048c82 */ /* 0x000fe20008000000 */
[----:B--2---:R-:W-:Y:S02]  /*6050*/  @!UP0 UISETP.NE.AND UP2, UPT, UR5, 0x1, UPT ;  /* 0x000000010500888c */ /* 0x004fe4000bf45270 */
[----:B------:R-:W-:Y:S01]  /*6060*/  @!UP0 USHF.R.U32.HI UR4, URZ, UR13, UR4 ;  /* 0x0000000dff048299 */ /* 0x000fe20008011604 */
[----:B------:R-:W-:Y:S02]  /*6070*/  @!UP0 UMOV UR6, UR7 ;  /* 0x0000000700068c82 */ /* 0x000fe40008000000 */
[----:B---3--:R-:W-:Y:S02]  /*6080*/  @!UP0 USHF.R.U32.HI UR6, URZ, UR10, UR6 ;  /* 0x0000000aff068299 */ /* 0x008fe40008011606 */
[----:B------:R-:W-:Y:S02]  /*6090*/  @!UP0 USEL UR7, UR37, UR4, !UP2 ;  /* 0x0000000425078287 */ /* 0x000fe4000d000000 */
[----:B------:R-:W-:Y:S04]  /*60a0*/  @!UP0 USEL UR6, UR36, UR6, !UP1 ;  /* 0x0000000624068287 */ /* 0x000fe8000c800000 */
[----:B------:R-:W-:Y:S02]  /*60b0*/  @!UP0 UIADD3 UR4, UPT, UPT, -UR7, UR6, URZ ;  /* 0x0000000607048290 */ /* 0x000fe4000fffe1ff */
[----:B------:R-:W-:Y:S02]  /*60c0*/  @!UP0 UIADD3 UR6, UPT, UPT, UR7, -UR6, URZ ;  /* 0x8000000607068290 */ /* 0x000fe4000fffe0ff */
[----:B------:R-:W-:Y:S02]  /*60d0*/  @!UP0 UIMAD UR37, UR4, UR5, UR37 ;  /* 0x00000005042582a4 */ /* 0x000fe4000f8e0225 */
[----:B------:R-:W-:Y:S02]  /*60e0*/  @!UP0 UIMAD UR36, UR6, UR14, UR36 ;  /* 0x0000000e062482a4 */ /* 0x000fe4000f8e0224 */
[----:B------:R-:W-:Y:S09]  /*60f0*/  ULOP3.LUT UP0, URZ, UR11, 0x3f0, URZ, 0xc0, !UPT ;  /* 0x000003f00bff7892 */ /* 0x000ff2000f80c0ff */
[----:B------:R-:W-:Y:S05]  /*6100*/  BRA.U !UP0, `(.L_x_92) ;  /* 0x00000001087c7547 */ /* 0x000fea000b800000 */
[----:B------:R-:W1:Y:S01]  /*6110*/  LDCU.64 UR8, c[0x4][0x80] ;  /* 0x01001000ff0877ac */ /* 0x000e620008000a00 */
[----:B------:R-:W-:Y:S01]  /*6120*/  MOV R2, 0x0 ;  /* 0x0000000000027802 */ /* 0x000fe20000000f00 */
[----:B------:R-:W-:Y:S02]  /*6130*/  HFMA2 R12, -RZ, RZ, 0, 5.9604644775390625e-08 ;  /* 0x00000001ff0c7431 */ /* 0x000fe400000001ff */
[----:B------:R-:W-:Y:S01]  /*6140*/  IMAD.MOV.U32 R8, RZ, RZ, 0x70 ;  /* 0x00000070ff087424 */ /* 0x000fe200078e00ff */
[----:B------:R2:W3:Y:S01]  /*6150*/  LDC.64 R14, c[0x4][R2] ;  /* 0x01000000020e7b82 */ /* 0x0004e20000000a00 */
[----:B------:R-:W4:Y:S01]  /*6160*/  LDCU.64 UR6, c[0x4][0x88] ;  /* 0x01001100ff0677ac */ /* 0x000f220008000a00 */
[----:B------:R-:W-:Y:S01]  /*6170*/  IMAD.MOV.U32 R13, RZ, RZ, RZ ;  /* 0x000000ffff0d7224 */ /* 0x000fe200078e00ff */
[----:B------:R-:W2:Y:S01]  /*6180*/  LDCU.64 UR4, c[0x4][0x8] ;  /* 0x01000100ff0477ac */ /* 0x000ea20008000a00 */
[----:B-1----:R-:W-:Y:S01]  /*6190*/  MOV R5, UR9 ;  /* 0x0000000900057c02 */ /* 0x002fe20008000f00 */
[----:B------:R-:W-:Y:S01]  /*61a0*/  IMAD.U32 R4, RZ, RZ, UR8 ;  /* 0x00000008ff047e24 */ /* 0x000fe2000f8e00ff */
[----:B----4-:R-:W-:Y:S01]  /*61b0*/  MOV R7, UR7 ;  /* 0x0000000700077c02 */ /* 0x010fe20008000f00 */
[----:B------:R-:W-:Y:S01]  /*61c0*/  IMAD.U32 R6, RZ, RZ, UR6 ;  /* 0x00000006ff067e24 */ /* 0x000fe2000f8e00ff */
[----:B--2---:R-:W-:Y:S01]  /*61d0*/  MOV R11, UR5 ;  /* 0x00000005000b7c02 */ /* 0x004fe20008000f00 */
[----:B------:R-:W-:Y:S02]  /*61e0*/  IMAD.U32 R10, RZ, RZ, UR4 ;  /* 0x00000004ff0a7e24 */ /* 0x000fe4000f8e00ff */
[----:B------:R-:W-:Y:S07]  /*61f0*/  LEPC R20, `(.L_x_93) ;  /* 0x000000001014794e */ /* 0x000fee0000000000 */
[----:B---3-5:R-:W-:Y:S05]  /*6200*/  CALL.ABS.NOINC R14 ;  /* 0x000000000e007343 */ /* 0x028fea0003c00000 */
.L_x_93:
[----:B------:R-:W1:Y:S01]  /*6210*/  LDCU.64 UR8, c[0x4][0x80] ;  /* 0x01001000ff0877ac */ /* 0x000e620008000a00 */
[----:B------:R-:W2:Y:S01]  /*6220*/  LDC.64 R2, c[0x4][R2] ;  /* 0x0100000002027b82 */ /* 0x000ea20000000a00 */
[----:B------:R-:W-:Y:S02]  /*6230*/  HFMA2 R12, -RZ, RZ, 0, 5.9604644775390625e-08 ;  /* 0x00000001ff0c7431 */ /* 0x000fe400000001ff */
[----:B------:R-:W-:Y:S02]  /*6240*/  IMAD.MOV.U32 R8, RZ, RZ, 0x70 ;  /* 0x00000070ff087424 */ /* 0x000fe400078e00ff */
[----:B------:R-:W-:Y:S01]  /*6250*/  IMAD.MOV.U32 R13, RZ, RZ, RZ ;  /* 0x000000ffff0d7224 */ /* 0x000fe200078e00ff */
[----:B------:R-:W3:Y:S01]  /*6260*/  LDCU.64 UR6, c[0x4][0x88] ;  /* 0x01001100ff0677ac */ /* 0x000ee20008000a00 */
[----:B------:R-:W4:Y:S01]  /*6270*/  LDCU.64 UR4, c[0x4][0x8] ;  /* 0x01000100ff0477ac */ /* 0x000f220008000a00 */
[----:B-1----:R-:W-:Y:S02]  /*6280*/  MOV R4, UR8 ;  /* 0x0000000800047c02 */ /* 0x002fe40008000f00 */
[----:B------:R-:W-:Y:S02]  /*6290*/  MOV R5, UR9 ;  /* 0x0000000900057c02 */ /* 0x000fe40008000f00 */
[----:B---3--:R-:W-:Y:S01]  /*62a0*/  MOV R7, UR7 ;  /* 0x0000000700077c02 */ /* 0x008fe20008000f00 */
[----:B------:R-:W-:Y:S01]  /*62b0*/  IMAD.U32 R6, RZ, RZ, UR6 ;  /* 0x00000006ff067e24 */ /* 0x000fe2000f8e00ff */
[----:B----4-:R-:W-:Y:S01]  /*62c0*/  MOV R11, UR5 ;  /* 0x00000005000b7c02 */ /* 0x010fe20008000f00 */
[----:B------:R-:W-:Y:S02]  /*62d0*/  IMAD.U32 R10, RZ, RZ, UR4 ;  /* 0x00000004ff0a7e24 */ /* 0x000fe4000f8e00ff */
[----:B------:R-:W-:Y:S07]  /*62e0*/  LEPC R20, `(.L_x_92) ;  /* 0x000000001014794e */ /* 0x000fee0000000000 */
[----:B--2---:R-:W-:Y:S05]  /*62f0*/  CALL.ABS.NOINC R2 ;  /* 0x0000000002007343 */ /* 0x004fea0003c00000 */
.L_x_92:
[----:B------:R-:W-:Y:S02]  /*6300*/  R2UR UR6, R57 ;  /* 0x00000000390672ca */ /* 0x000fe400000e0000 */
[----:B------:R-:W-:Y:S02]  /*6310*/  R2UR UR5, R66 ;  /* 0x00000000420572ca */ /* 0x000fe400000e0000 */
[----:B------:R-:W-:Y:S02]  /*6320*/  R2UR UR4, R65 ;  /* 0x00000000410472ca */ /* 0x000fe400000e0000 */
[----:B------:R-:W-:Y:S02]  /*6330*/  ISETP.NE.U32.AND P4, PT, R50, RZ, PT ;  /* 0x000000ff3200720c */ /* 0x000fe40003f85070 */
[----:B------:R-:W-:Y:S02]  /*6340*/  ISETP.NE.U32.AND P2, PT, RZ, UR62, PT ;  /* 0x0000003eff007c0c */ /* 0x000fe4000bf45070 */
[----:B------:R-:W-:Y:S02]  /*6350*/  ISETP.NE.AND.EX P4, PT, R51, RZ, PT, P4 ;  /* 0x000000ff3300720c */ /* 0x000fe40003f85340 */
[----:B------:R-:W-:Y:S01]  /*6360*/  ISETP.NE.AND.EX P2, PT, RZ, UR63, PT, P2 ;  /* 0x0000003fff007c0c */ /* 0x000fe2000bf45320 */
[----:B------:R-:W-:Y:S02]  /*6370*/  UISETP.NE.AND UP2, UPT, UR6, URZ, UPT ;  /* 0x000000ff0600728c */ /* 0x000fe4000bf45270 */
[----:B------:R-:W-:Y:S04]  /*6380*/  UISETP.NE.U32.AND UP0, UPT, UR5, URZ, UPT ;  /* 0x000000ff0500728c */ /* 0x000fe8000bf05070 */
[----:B------:R-:W-:Y:S01]  /*6390*/  UISETP.NE.AND.EX UP1, UPT, UR4, URZ, UPT, UP0 ;  /* 0x000000ff0400728c */ /* 0x000fe2000bf25300 */
[----:B------:R-:W-:Y:S01]  /*63a0*/  PLOP3.LUT P1, PT, PT, PT, UP2, 0x80, 0x8 ;  /* 0x000000000008781c */ /* 0x000fe20003f2f028 */
[----:B------:R-:W-:Y:S03]  /*63b0*/  UPLOP3.LUT UP0, UPT, UPT, UPT, UPT, 0x40, 0x4 ;  /* 0x000000000004789c */ /* 0x000fe60003f0e870 */
[----:B------:R-:W-:Y:S06]  /*63c0*/  @UP2 UPLOP3.LUT UP0, UPT, UPT, UPT, UP1, 0x80, 0x8 ;  /* 0x000000000008289c */ /* 0x000fec0003f0f010 */
[----:B------:R-:W-:Y:S01]  /*63d0*/  PLOP3.LUT P0, PT, PT, PT, UP0, 0x80, 0x8 ;  /* 0x000000000008781c */ /* 0x000fe20003f0f008 */
[----:B------:R-:W-:Y:S01]  /*63e0*/  @!UPT UIADD3 URZ, UPT, UPT, URZ, URZ, URZ ;  /* 0x000000fffffff290 */ /* 0x000fe2000fffe0ff */
[----:B------:R-:W-:Y:S11]  /*63f0*/  BRA.U !UP1, `(.L_x_94) ;  /* 0x0000000109407547 */ /* 0x000ff6000b800000 */
[----:B------:R-:W-:Y:S01]  /*6400*/  UISETP.NE.U32.AND UP0, UPT, UR62, URZ, UPT ;  /* 0x000000ff3e00728c */ /* 0x000fe2000bf05070 */
[----:B------:R-:W-:Y:S01]  /*6410*/  R2UR UR6, R66 ;  /* 0x00000000420672ca */ /* 0x000fe200000e0000 */
[----:B------:R-:W1:Y:S01]  /*6420*/  LDCU.64 UR8, c[0x0][0x358] ;  /* 0x00006b00ff0877ac */ /* 0x000e620008000a00 */
[----:B------:R-:W-:Y:S02]  /*6430*/  HFMA2 R53, -RZ, RZ, 0, 5.9604644775390625e-08 ;  /* 0x00000001ff357431 */ /* 0x000fe400000001ff */
[----:B------:R-:W-:Y:S01]  /*6440*/  IMAD.MOV.U32 R0, RZ, RZ, 0x1 ;  /* 0x00000001ff007424 */ /* 0x000fe200078e00ff */
[----:B------:R-:W-:Y:S06]  /*6450*/  UISETP.NE.AND.EX UP0, UPT, UR63, URZ, UPT, UP0 ;  /* 0x000000ff3f00728c */ /* 0x000fec000bf05300 */
[----:B------:R-:W-:Y:S05]  /*6460*/  PLOP3.LUT P3, PT, PT, PT, UP0, 0x80, 0x8 ;  /* 0x000000000008781c */ /* 0x000fea0003f6f008 */
[----:B------:R-:W2:Y:S01]  /*6470*/  @UP0 LDCU.64 UR4, c[0x0][0x888] ;  /* 0x00011100ff0407ac */ /* 0x000ea20008000a00 */
[----:B------:R-:W-:Y:S07]  /*6480*/  @UP0 UIMAD UR6, UR60, UR6, URZ ;  /* 0x000000063c0602a4 */ /* 0x000fee000f8e02ff */
[----:B------:R-:W-:Y:S01]  /*6490*/  @!P3 PRMT R53, R0, 0x7610, R53 ;  /* 0x000076100035b816 */ /* 0x000fe20000000035 */
[----:B--2---:R-:W-:Y:S06]  /*64a0*/  @UP0 UIMAD.WIDE UR4, UR6, 0x4, UR4 ;  /* 0x00000004060408a5 */ /* 0x004fec000f8e0204 */
[----:B-----5:R-:W-:Y:S02]  /*64b0*/  IMAD.U32 R26, RZ, RZ, UR4 ;  /* 0x00000004ff1a7e24 */ /* 0x020fe4000f8e00ff */
[----:B------:R-:W-:Y:S03]  /*64c0*/  IMAD.U32 R27, RZ, RZ, UR5 ;  /* 0x00000005ff1b7e24 */ /* 0x000fe6000f8e00ff */
[----:B------:R-:W2:Y:S02]  /*64d0*/  @!UP0 LDCU UR4, c[0x0][0x880] ;  /* 0x00011000ff0487ac */ /* 0x000ea40008000800 */
[----:B-1----:R1:W5:Y:S02]  /*64e0*/  @P3 LDG.E R26, desc[UR8][R26.64] ;  /* 0x000000081a1a3981 */ /* 0x002364000c1e1900 */
[----:B-12---:R-:W-:Y:S02]  /*64f0*/  @!P3 MOV R26, UR4 ;  /* 0x00000004001abc02 */ /* 0x006fe40008000f00 */
.L_x_94:
[----:B------:R-:W-:Y:S05]  /*6500*/  @!P4 BRA `(.L_x_95) ;  /* 0x000000000024c947 */ /* 0x000fea0003800000 */
[----:B------:R-:W-:Y:S01]  /*6510*/  ISETP.NE.U32.AND P3, PT, R48, RZ, PT ;  /* 0x000000ff3000720c */ /* 0x000fe20003f65070 */
[----:B------:R-:W1:Y:S03]  /*6520*/  LDCU.64 UR4, c[0x0][0x358] ;  /* 0x00006b00ff0477ac */ /* 0x000e660008000a00 */
[----:B------:R-:W-:Y:S11]  /*6530*/  ISETP.NE.AND.EX P3, PT, R49, RZ, PT, P3 ;  /* 0x000000ff3100720c */ /* 0x000ff60003f65330 */
[----:B------:R-:W-:Y:S02]  /*6540*/  @!UPT UIADD3 URZ, UPT, UPT, URZ, URZ, URZ ;  /* 0x000000fffffff290 */ /* 0x000fe4000fffe0ff */
[----:B------:R-:W2:Y:S01]  /*6550*/  @P3 LDC.64 R2, c[0x0][0x8a8] ;  /* 0x00022a00ff023b82 */ /* 0x000ea20000000a00 */
[----:B------:R-:W-:Y:S04]  /*6560*/  @P3 IMAD R0, R50, UR60, RZ ;  /* 0x0000003c32003c24 */ /* 0x000fe8000f8e02ff */
[----:B--2---:R-:W-:Y:S05]  /*6570*/  @P3 IMAD.WIDE R2, R0, 0x4, R2 ;  /* 0x0000000400023825 */ /* 0x004fea00078e0202 */
[----:B-1---5:R1:W5:Y:S02]  /*6580*/  @P3 LDG.E R24, desc[UR4][R2.64] ;  /* 0x0000000402183981 */ /* 0x022364000c1e1900 */
[----:B-1----:R-:W2:Y:S02]  /*6590*/  @!P3 LDC R24, c[0x0][0x8a0] ;  /* 0x00022800ff18bb82 */ /* 0x002ea40000000800 */
.L_x_95:
[----:B-----5:R-:W-:Y:S01]  /*65a0*/  FSETP.NEU.AND P3, PT, R26, RZ, PT ;  /* 0x000000ff1a00720b */ /* 0x020fe20003f6d000 */
[----:B------:R-:W-:Y:S01]  /*65b0*/  IMAD.U32 R2, RZ, RZ, UR45 ;  /* 0x0000002dff027e24 */ /* 0x000fe2000f8e00ff */
[----:B------:R-:W-:Y:S01]  /*65c0*/  SEL R5, RZ, 0xffffffff, P2 ;  /* 0xffffffffff057807 */ /* 0x000fe20001000000 */
[----:B------:R-:W-:Y:S01]  /*65d0*/  ULOP3.LUT UR4, UR53, 0x1, URZ, 0x3c, !UPT ;  /* 0x0000000135047892 */ /* 0x000fe2000f8e3cff */
[----:B------:R-:W-:Y:S01]  /*65e0*/  @P1 LOP3.LUT P2, RZ, R53, 0xff, RZ, 0xc0, !PT ;  /* 0x000000ff35ff1812 */ /* 0x000fe2000784c0ff */
[----:B------:R-:W-:Y:S01]  /*65f0*/  BSSY B1, `(.L_x_96) ;  /* 0x000004b000017945 */ /* 0x000fe20003800000 */
[----:B------:R-:W-:Y:S01]  /*6600*/  @P1 SEL R0, RZ, 0xffffffff, P3 ;  /* 0xffffffffff001807 */ /* 0x000fe20001800000 */
[----:B------:R-:W-:Y:S01]  /*6610*/  IMAD.MOV.U32 R76, RZ, RZ, 0x1 ;  /* 0x00000001ff4c7424 */ /* 0x000fe200078e00ff */
[----:B------:R-:W-:Y:S01]  /*6620*/  LEA R2, R2, UR43, 0x3 ;  /* 0x0000002b02027c11 */ /* 0x000fe2000f8e18ff */
[----:B------:R-:W-:Y:S01]  /*6630*/  IMAD.U32 R74, RZ, RZ, UR4 ;  /* 0x00000004ff4a7e24 */ /* 0x000fe2000f8e00ff */
[----:B------:R-:W-:Y:S01]  /*6640*/  @P0 SEL R0, R5, R0, !P2 ;  /* 0x0000000005000207 */ /* 0x000fe20005000000 */
[----:B------:R-:W-:Y:S01]  /*6650*/  IMAD.U32 R75, RZ, RZ, UR45 ;  /* 0x0000002dff4b7e24 */ /* 0x000fe2000f8e00ff */
[----:B------:R-:W-:Y:S02]  /*6660*/  LEA R71, R22, UR43, 0x3 ;  /* 0x0000002b16477c11 */ /* 0x000fe4000f8e18ff */
[----:B------:R-:W-:Y:S02]  /*6670*/  CS2R R38, SRZ ;  /* 0x0000000000267805 */ /* 0x000fe4000001ff00 */
[----:B------:R-:W-:Y:S02]  /*6680*/  @P1 LOP3.LUT R0, R0, 0x1, RZ, 0xc0, !PT ;  /* 0x0000000100001812 */ /* 0x000fe400078ec0ff */
[----:B------:R-:W-:Y:S02]  /*6690*/  CS2R R36, SRZ ;  /* 0x0000000000247805 */ /* 0x000fe4000001ff00 */
[----:B------:R-:W-:Y:S02]  /*66a0*/  SHF.L.U32 R3, R61, 0x1f, RZ ;  /* 0x0000001f3d037819 */ /* 0x000fe400000006ff */
[----:B------:R-:W-:Y:S02]  /*66b0*/  CS2R R34, SRZ ;  /* 0x0000000000227805 */ /* 0x000fe4000001ff00 */
[----:B------:R-:W-:Y:S02]  /*66c0*/  ISETP.NE.U32.OR P5, PT, R0, 0x1, !P1 ;  /* 0x000000010000780c */ /* 0x000fe40004fa5470 */
[----:B------:R-:W-:Y:S02]  /*66d0*/  CS2R R32, SRZ ;  /* 0x0000000000207805 */ /* 0x000fe4000001ff00 */
[----:B------:R-:W-:Y:S02]  /*66e0*/  PLOP3.LUT P2, PT, PT, PT, UP1, 0x80, 0x8 ;  /* 0x000000000008781c */ /* 0x000fe40003f4f018 */
[----:B------:R-:W-:Y:S02]  /*66f0*/  CS2R R42, SRZ ;  /* 0x00000000002a7805 */ /* 0x000fe4000001ff00 */
[----:B------:R-:W-:Y:S02]  /*6700*/  LEA.HI R25, R22, R22, RZ, 0x1 ;  /* 0x0000001616197211 */ /* 0x000fe400078f08ff */
[----:B------:R-:W-:Y:S02]  /*6710*/  CS2R R40, SRZ ;  /* 0x0000000000287805 */ /* 0x000fe4000001ff00 */
[----:B------:R-:W-:Y:S02]  /*6720*/  LOP3.LUT P4, R58, R53, 0xff, RZ, 0xc0, !PT ;  /* 0x000000ff353a7812 */ /* 0x000fe4000788c0ff */
[----:B------:R-:W-:Y:S02]  /*6730*/  CS2R R46, SRZ ;  /* 0x00000000002e7805 */ /* 0x000fe4000001ff00 */
[----:B------:R-:W-:Y:S02]  /*6740*/  SEL R4, RZ, 0xffffffff, P3 ;  /* 0xffffffffff047807 */ /* 0x000fe40001800000 */
[----:B------:R-:W-:Y:S02]  /*6750*/  CS2R R44, SRZ ;  /* 0x00000000002c7805 */ /* 0x000fe4000001ff00 */
[----:B------:R-:W-:Y:S02]  /*6760*/  P2R R70, PR, RZ, 0x20 ;  /* 0x00000020ff467803 */ /* 0x000fe40000000000 */
[----:B------:R-:W-:Y:S02]  /*6770*/  @P5 SHF.L.U32 R0, R74, 0x1f, RZ ;  /* 0x0000001f4a005819 */ /* 0x000fe400000006ff */
[----:B------:R-:W-:Y:S02]  /*6780*/  @P2 SEL R4, R5, R4, !P4 ;  /* 0x0000000405042207 */ /* 0x000fe40006000000 */
[----:B------:R1:W3:Y:S02]  /*6790*/  @P5 SYNCS.PHASECHK.TRANS64.TRYWAIT P1, [R2+URZ+0x30], R0 ;  /* 0x00003000020055a7 */ /* 0x0002e400080211ff */
[----:B------:R-:W-:Y:S04]  /*67a0*/  LOP3.LUT R4, R4, 0x1, RZ, 0xc0, !PT ;  /* 0x0000000104047812 */ /* 0x000fe800078ec0ff */
[----:B------:R-:W-:Y:S04]  /*67b0*/  ISETP.NE.U32.AND P2, PT, R4, 0x1, PT ;  /* 0x000000010400780c */ /* 0x000fe80003f45070 */
[----:B------:R-:W-:Y:S01]  /*67c0*/  P2R R77, PR, RZ, 0x4 ;  /* 0x00000004ff4d7803 */ /* 0x000fe20000000000 */
[----:B------:R4:W2:Y:S01]  /*67d0*/  SYNCS.PHASECHK.TRANS64.TRYWAIT P0, [R71+URZ+0x90], R3 ;  /* 0x00009003470075a7 */ /* 0x0008a200080011ff */
[C---:B-1----:R-:W-:Y:S01]  /*67e0*/  IMAD.SHL.U32 R0, R25.reuse, 0x20, RZ ;  /* 0x0000002019007824 */ /* 0x042fe200078e00ff */
[----:B------:R-:W-:Y:S04]  /*67f0*/  LOP3.LUT R25, R25, 0xffe, RZ, 0xc0, !PT ;  /* 0x00000ffe19197812 */ /* 0x000fe800078ec0ff */
[----:B------:R-:W-:Y:S01]  /*6800*/  LOP3.LUT R0, R0, 0xffffffc0, RZ, 0xc0, !PT ;  /* 0xffffffc000007812 */ /* 0x000fe200078ec0ff */
[----:B------:R-:W-:Y:S04]  /*6810*/  IMAD.IADD R25, R22, 0x1, -R25 ;  /* 0x0000000116197824 */ /* 0x000fe800078e0a19 */
[----:B------:R-:W-:Y:S04]  /*6820*/  IMAD.IADD R0, R23, 0x1, R0 ;  /* 0x0000000117007824 */ /* 0x000fe800078e0200 */
[----:B------:R-:W-:Y:S01]  /*6830*/  IMAD R25, R25, 0x100000, R0 ;  /* 0x0010000019197824 */ /* 0x000fe200078e0200 */
[----:B---3--:R-:W-:Y:S01]  /*6840*/  @P5 SEL R76, RZ, 0x1, !P1 ;  /* 0x00000001ff4c5807 */ /* 0x008fe20004800000 */
[----:B----4-:R-:W-:Y:S06]  /*6850*/  @!P5 BRA `(.L_x_97) ;  /* 0x000000000090d947 */ /* 0x010fec0003800000 */
[----:B------:R-:W-:Y:S01]  /*6860*/  HFMA2 R43, -RZ, RZ, 0, 0 ;  /* 0x00000000ff2b7431 */ /* 0x000fe200000001ff */
[----:B------:R-:W-:Y:S01]  /*6870*/  ISETP.NE.AND P1, PT, R76, RZ, PT ;  /* 0x000000ff4c00720c */ /* 0x000fe20003f25270 */
[----:B------:R-:W-:Y:S01]  /*6880*/  IMAD.U32 R5, RZ, RZ, UR45 ;  /* 0x0000002dff057e24 */ /* 0x000fe2000f8e00ff */
[----:B------:R-:W-:Y:S11]  /*6890*/  BSSY B0, `(.L_x_98) ;  /* 0x0000005000007945 */ /* 0x000ff60003800000 */
[----:B------:R-:W-:Y:S05]  /*68a0*/  @P1 BRA `(.L_x_99) ;  /* 0x00000000000c1947 */ /* 0x000fea0003800000 */
[----:B------:R-:W-:Y:S04]  /*68b0*/  SHF.L.U32 R0, R74, 0x1f, RZ ;  /* 0x0000001f4a007819 */ /* 0x000fe800000006ff */
[----:B------:R-:W1:Y:S02]  /*68c0*/  SYNCS.PHASECHK.TRANS64.TRYWAIT P1, [R2+URZ+0x30], R0 ;  /* 0x00003000020075a7 */ /* 0x000e6400080211ff */
[----:B-1----:R-:W-:Y:S05]  /*68d0*/  @!P1 BRA `(.L_x_100) ;  /* 0x00000020003c9947 */ /* 0x002fea0003800000 */
.L_x_99:
[----:B------:R-:W-:Y:S05]  /*68e0*/  BSYNC B0 ;  /* 0x0000000000007941 */ /* 0x000fea0003800000 */
.L_x_98:
[----:B------:R-:W-:Y:S01]  /*68f0*/  ISETP.NE.AND P1, PT, R77, RZ, PT ;  /* 0x000000ff4d00720c */ /* 0x000fe20003f25270 */
[----:B------:R-:W-:Y:S01]  /*6900*/  IMAD.MOV.U32 R42, RZ, RZ, RZ ;  /* 0x000000ffff2a7224 */ /* 0x000fe200078e00ff */
[----:B------:R-:W-:Y:S02]  /*6910*/  CS2R R40, SRZ ;  /* 0x0000000000287805 */ /* 0x000fe4000001ff00 */
[----:B------:R-:W-:Y:S02]  /*6920*/  CS2R R46, SRZ ;  /* 0x00000000002e7805 */ /* 0x000fe4000001ff00 */
[----:B------:R-:W-:Y:S02]  /*6930*/  CS2R R44, SRZ ;  /* 0x00000000002c7805 */ /* 0x000fe4000001ff00 */
[----:B------:R-:W-:Y:S02]  /*6940*/  CS2R R34, SRZ ;  /* 0x0000000000227805 */ /* 0x000fe4000001ff00 */
[----:B------:R-:W-:Y:S02]  /*6950*/  CS2R R32, SRZ ;  /* 0x0000000000207805 */ /* 0x000fe4000001ff00 */
[----:B------:R-:W-:Y:S02]  /*6960*/  CS2R R38, SRZ ;  /* 0x0000000000267805 */ /* 0x000fe4000001ff00 */
[----:B------:R-:W-:Y:S01]  /*6970*/  CS2R R36, SRZ ;  /* 0x0000000000247805 */ /* 0x000fe2000001ff00 */
[----:B------:R-:W-:Y:S01]  /*6980*/  @P1 IMAD R5, R5, 0x800, R52 ;  /* 0x0000080005051824 */ /* 0x000fe200078e0234 */
[----:B------:R-:W-:Y:S05]  /*6990*/  @P1 WARPSYNC.ALL ;  /* 0x0000000000001948 */ /* 0x000fea0003800000 */
[----:B------:R-:W-:Y:S01]  /*69a0*/  @P1 LEA R5, R5, UR43, 0x2 ;  /* 0x0000002b05051c11 */ /* 0x000fe2000f8e10ff */
[----:B------:R-:W-:Y:S04]  /*69b0*/  UIADD3 UR4, UPT, UPT, UR45, 0x1, URZ ;  /* 0x000000012d047890 */ /* 0x000fe8000fffe0ff */
[----:B------:R3:W4:Y:S01]  /*69c0*/  @P1 LDSM.16.M88.4 R44, [R5+0x400] ;  /* 0x00040000052c183b */ /* 0x0007220000000200 */
[----:B------:R-:W-:Y:S01]  /*69d0*/  @P1 VIADD R4, R5, 0x400 ;  /* 0x0000040005041836 */ /* 0x000fe20000000000 */
[----:B------:R-:W-:Y:S01]  /*69e0*/  UISETP.NE.AND UP0, UPT, UR4, 0x3, UPT ;  /* 0x000000030400788c */ /* 0x000fe2000bf05270 */
[C-C-:B-1----:R-:W-:Y:S02]  /*69f0*/  @P1 IMAD R2, R63.reuse, 0x4, R5.reuse ;  /* 0x000000043f021824 */ /* 0x142fe400078e0205 */
[C---:B------:R-:W-:Y:S01]  /*6a00*/  @P1 IMAD R4, R62.reuse, 0x4, R4 ;  /* 0x000000043e041824 */ /* 0x040fe200078e0204 */
[----:B------:R-:W-:Y:S01]  /*6a10*/  USEL UR5, URZ, 0x1, UP0 ;  /* 0x00000001ff057887 */ /* 0x000fe20008000000 */
[----:B------:R-:W-:Y:S01]  /*6a20*/  @P1 IMAD R0, R62, 0x4, R5 ;  /* 0x000000043e001824 */ /* 0x000fe200078e0205 */
[----:B------:R3:W1:Y:S01]  /*6a30*/  @P1 LDSM.16.M88.4 R40, [R2+0x400] ;  /* 0x000400000228183b */ /* 0x0006620000000200 */
[----:B------:R-:W-:Y:S01]  /*6a40*/  @P1 IMAD R4, R63, 0x4, R4 ;  /* 0x000000043f041824 */ /* 0x000fe200078e0204 */
[----:B------:R-:W-:Y:S02]  /*6a50*/  USEL UR4, UR4, URZ, UP0 ;  /* 0x000000ff04047287 */ /* 0x000fe40008000000 */
[----:B------:R3:W1:Y:S01]  /*6a60*/  @P1 LDSM.16.M88.4 R32, [R0+0x400] ;  /* 0x000400000020183b */ /* 0x0006620000000200 */
[----:B------:R-:W-:Y:S03]  /*6a70*/  LOP3.LUT R74, R74, UR5, RZ, 0x3c, !PT ;  /* 0x000000054a4a7c12 */ /* 0x000fe6000f8e3cff */
[----:B------:R3:W1:Y:S01]  /*6a80*/  @P1 LDSM.16.M88.4 R36, [R4] ;  /* 0x000000000424183b */ /* 0x0006620000000200 */
[----:B------:R-:W-:Y:S03]  /*6a90*/  IMAD.U32 R75, RZ, RZ, UR4 ;  /* 0x00000004ff4b7e24 */ /* 0x000fe6000f8e00ff */
.L_x_97:
[----:B------:R-:W-:Y:S05]  /*6aa0*/  BSYNC B1 ;  /* 0x0000000000017941 */ /* 0x000fea0003800000 */
.L_x_96:
[----:B---3--:R-:W-:Y:S04]  /*6ab0*/  SHF.R.U32.HI R0, RZ, 0x15, R25 ;  /* 0x00000015ff007819 */ /* 0x008fe80000011619 */
[----:B------:R-:W-:Y:S01]  /*6ac0*/  LOP3.LUT P1, RZ, R0, 0x3, R54, 0x48, !PT ;  /* 0x0000000300ff7812 */ /* 0x000fe20007824836 */
[----:B------:R-:W-:Y:S01]  /*6ad0*/  @!UPT UIADD3 URZ, UPT, UPT, URZ, URZ, URZ ;  /* 0x000000fffffff290 */ /* 0x000fe2000fffe0ff */
[----:B--2---:R-:W-:Y:S11]  /*6ae0*/  @P0 BRA `(.L_x_101) ;  /* 0x0000000000080947 */ /* 0x004ff60003800000 */
[----:B------:R-:W2:Y:S02]  /*6af0*/  SYNCS.PHASECHK.TRANS64.TRYWAIT P0, [R71+URZ+0x90], R3 ;  /* 0x00009003470075a7 */ /* 0x000ea400080011ff */
[----:B--2---:R-:W-:Y:S05]  /*6b00*/  @!P0 BRA `(.L_x_102) ;  /* 0x0000001c00c48947 */ /* 0x004fea0003800000 */
.L_x_101:
[----:B------:R-:W-:Y:S05]  /*6b10*/  @!P1 BRA `(.L_x_103) ;  /* 0x0000000000409947 */ /* 0x000fea0003800000 */
[----:B------:R-:W3:Y:S01]  /*6b20*/  LDCU.64 UR8, c[0x4][0x70] ;  /* 0x01000e00ff0877ac */ /* 0x000ee20008000a00 */
[----:B--2---:R-:W-:Y:S01]  /*6b30*/  MOV R3, 0x0 ;  /* 0x0000000000037802 */ /* 0x004fe20000000f00 */
[----:B------:R-:W-:Y:S02]  /*6b40*/  HFMA2 R12, -RZ, RZ, 0, 5.9604644775390625e-08 ;  /* 0x00000001ff0c7431 */ /* 0x000fe400000001ff */
[----:B------:R-:W-:Y:S02]  /*6b50*/  IMAD.MOV.U32 R8, RZ, RZ, 0x192 ;  /* 0x00000192ff087424 */ /* 0x000fe400078e00ff */
[----:B------:R-:W-:Y:S01]  /*6b60*/  IMAD.MOV.U32 R13, RZ, RZ, RZ ;  /* 0x000000ffff0d7224 */ /* 0x000fe200078e00ff */
[----:B------:R-:W2:Y:S01]  /*6b70*/  LDCU.64 UR6, c[0x4][0x78] ;  /* 0x01000f00ff0677ac */ /* 0x000ea20008000a00 */
[----:B------:R-:W1:Y:S01]  /*6b80*/  LDC.64 R2, c[0x4][R3] ;  /* 0x0100000003027b82 */ /* 0x000e620000000a00 */
[----:B------:R-:W5:Y:S01]  /*6b90*/  LDCU.64 UR4, c[0x4][0x10] ;  /* 0x01000200ff0477ac */ /* 0x000f620008000a00 */
[----:B---3--:R-:W-:Y:S01]  /*6ba0*/  MOV R5, UR9 ;  /* 0x0000000900057c02 */ /* 0x008fe20008000f00 */
[----:B------:R-:W-:Y:S01]  /*6bb0*/  IMAD.U32 R4, RZ, RZ, UR8 ;  /* 0x00000008ff047e24 */ /* 0x000fe2000f8e00ff */
[----:B--2---:R-:W-:Y:S01]  /*6bc0*/  MOV R7, UR7 ;  /* 0x0000000700077c02 */ /* 0x004fe20008000f00 */
[----:B------:R-:W-:Y:S01]  /*6bd0*/  IMAD.U32 R6, RZ, RZ, UR6 ;  /* 0x00000006ff067e24 */ /* 0x000fe2000f8e00ff */
[----:B-----5:R-:W-:Y:S01]  /*6be0*/  MOV R11, UR5 ;  /* 0x00000005000b7c02 */ /* 0x020fe20008000f00 */
[----:B------:R-:W-:Y:S02]  /*6bf0*/  IMAD.U32 R10, RZ, RZ, UR4 ;  /* 0x00000004ff0a7e24 */ /* 0x000fe4000f8e00ff */
[----:B------:R-:W-:Y:S07]  /*6c00*/  LEPC R20, `(.L_x_103) ;  /* 0x000000001014794e */ /* 0x000fee0000000000 */
[----:B-1--4-:R-:W-:Y:S05]  /*6c10*/  CALL.ABS.NOINC R2 ;  /* 0x0000000002007343 */ /* 0x012fea0003c00000 */
.L_x_103:
[----:B----4-:R-:W-:Y:S01]  /*6c20*/  LOP3.LUT R20, R44, 0xffffe000, RZ, 0xc0, !PT ;  /* 0xffffe0002c147812 */ /* 0x010fe200078ec0ff */
[----:B------:R-:W-:Y:S05]  /*6c30*/  WARPSYNC.ALL ;  /* 0x0000000000007948 */ /* 0x000fea0003800000 */
[----:B------:R-:W-:Y:S01]  /*6c40*/  R2UR UR4, R25 ;  /* 0x00000000190472ca */ /* 0x000fe200000e0000 */
[----:B------:R-:W-:Y:S01]  /*6c50*/  IMAD.SHL.U32 R73, R63, 0x4, RZ ;  /* 0x000000043f497824 */ /* 0x000fe200078e00ff */
[----:B------:R-:W-:Y:S01]  /*6c60*/  LOP3.LUT R21, R45, 0xffffe000, RZ, 0xc0, !PT ;  /* 0xffffe0002d157812 */ /* 0x000fe200078ec0ff */
[----:B------:R-:W-:Y:S01]  /*6c70*/  IMAD.SHL.U32 R72, R62, 0x4, RZ ;  /* 0x000000043e487824 */ /* 0x000fe200078e00ff */
[----:B------:R-:W-:Y:S01]  /*6c80*/  LOP3.LUT R27, R46, 0xffffe000, RZ, 0xc0, !PT ;  /* 0xffffe0002e1b7812 */ /* 0x000fe200078ec0ff */
[----:B------:R-:W-:Y:S01]  /*6c90*/  BSSY.RECONVERGENT B0, `(.L_x_104) ;  /* 0x000005a000007945 */ /* 0x000fe20003800200 */
[----:B------:R-:W-:Y:S07]  /*6ca0*/  ISETP.NE.AND P0, PT, R64, RZ, PT ;  /* 0x000000ff4000720c */ /* 0x000fee0003f05270 */
[----:B------:R-:W3:Y:S02]  /*6cb0*/  LDTM.16dp128bit.x8 R4, tmem[UR4] ;  /* 0x00000004000479ee */ /* 0x000ee40008180000 */
[C---:B---3--:R-:W-:Y:S01]  /*6cc0*/  FMUL R0, R24.reuse, R4 ;  /* 0x0000000418007220 */ /* 0x048fe20000400000 */
[C---:B------:R-:W-:Y:S01]  /*6cd0*/  FMUL R2, R24.reuse, R5 ;  /* 0x0000000518027220 */ /* 0x040fe20000400000 */
[C---:B--2---:R-:W-:Y:S01]  /*6ce0*/  FMUL R3, R24.reuse, R6 ;  /* 0x0000000618037220 */ /* 0x044fe20000400000 */
[----:B------:R-:W-:Y:S01]  /*6cf0*/  FMUL R7, R24, R7 ;  /* 0x0000000718077220 */ /* 0x000fe20000400000 */
[C---:B------:R-:W-:Y:S01]  /*6d00*/  FFMA R28, R26.reuse, R20, R0 ;  /* 0x000000141a1c7223 */ /* 0x040fe20000000000 */
[----:B------:R-:W-:Y:S01]  /*6d10*/  LOP3.LUT R0, R47, 0xffffe000, RZ, 0xc0, !PT ;  /* 0xffffe0002f007812 */ /* 0x000fe200078ec0ff */
[----:B------:R-:W-:Y:S01]  /*6d20*/  FFMA R29, R26, R21, R2 ;  /* 0x000000151a1d7223 */ /* 0x000fe20000000002 */
[----:B-1----:R-:W-:Y:S01]  /*6d30*/  LOP3.LUT R2, R40, 0xffffe000, RZ, 0xc0, !PT ;  /* 0xffffe00028027812 */ /* 0x002fe200078ec0ff */
[C---:B------:R-:W-:Y:S01]  /*6d40*/  FFMA R30, R26.reuse, R27, R3 ;  /* 0x0000001b1a1e7223 */ /* 0x040fe20000000003 */
[----:B------:R-:W-:Y:S01]  /*6d50*/  LOP3.LUT R3, R41, 0xffffe000, RZ, 0xc0, !PT ;  /* 0xffffe00029037812 */ /* 0x000fe200078ec0ff */
[----:B------:R-:W-:Y:S01]  /*6d60*/  FFMA R31, R26, R0, R7 ;  /* 0x000000001a1f7223 */ /* 0x000fe20000000007 */
[----:B------:R-:W-:Y:S01]  /*6d70*/  LOP3.LUT R0, R42, 0xffffe000, RZ, 0xc0, !PT ;  /* 0xffffe0002a007812 */ /* 0x000fe200078ec0ff */
[C---:B------:R-:W-:Y:S01]  /*6d80*/  FMUL R4, R24.reuse, R8 ;  /* 0x0000000818047220 */ /* 0x040fe20000400000 */
[----:B------:R-:W-:Y:S01]  /*6d90*/  LOP3.LUT R7, R43, 0xffffe000, RZ, 0xc0, !PT ;  /* 0xffffe0002b077812 */ /* 0x000fe200078ec0ff */
[C---:B------:R-:W-:Y:S01]  /*6da0*/  FMUL R5, R24.reuse, R9 ;  /* 0x0000000918057220 */ /* 0x040fe20000400000 */
[----:B------:R-:W-:Y:S01]  /*6db0*/  F2FP.TF32.F32.PACK_B R28, R28 ;  /* 0x0000001cff1c723e */ /* 0x000fe200024050ff */
[----:B------:R-:W-:Y:S01]  /*6dc0*/  FMUL R6, R24, R10 ;  /* 0x0000000a18067220 */ /* 0x000fe20000400000 */
[----:B------:R-:W-:Y:S01]  /*6dd0*/  F2FP.TF32.F32.PACK_B R29, R29 ;  /* 0x0000001dff1d723e */ /* 0x000fe200024050ff */
[----:B------:R-:W-:Y:S01]  /*6de0*/  FFMA R4, R26, R2, R4 ;  /* 0x000000021a047223 */ /* 0x000fe20000000004 */
[----:B------:R-:W-:Y:S01]  /*6df0*/  LOP3.LUT R2, R32, 0xffffe000, RZ, 0xc0, !PT ;  /* 0xffffe00020027812 */ /* 0x000fe200078ec0ff */
[----:B------:R-:W-:Y:S01]  /*6e00*/  FFMA R5, R26, R3, R5 ;  /* 0x000000031a057223 */ /* 0x000fe20000000005 */
[----:B------:R-:W-:Y:S01]  /*6e10*/  LOP3.LUT R3, R34, 0xffffe000, RZ, 0xc0, !PT ;  /* 0xffffe00022037812 */ /* 0x000fe200078ec0ff */
[----:B------:R-:W-:Y:S01]  /*6e20*/  FMUL R11, R24, R11 ;  /* 0x0000000b180b7220 */ /* 0x000fe20000400000 */
[----:B------:R-:W-:Y:S01]  /*6e30*/  F2FP.TF32.F32.PACK_B R30, R30 ;  /* 0x0000001eff1e723e */ /* 0x000fe200024050ff */
[----:B------:R-:W-:Y:S01]  /*6e40*/  FFMA R6, R26, R0, R6 ;  /* 0x000000001a067223 */ /* 0x000fe20000000006 */
[----:B------:R-:W-:Y:S01]  /*6e50*/  LOP3.LUT R0, R33, 0xffffe000, RZ, 0xc0, !PT ;  /* 0xffffe00021007812 */ /* 0x000fe200078ec0ff */
[C---:B------:R-:W-:Y:S01]  /*6e60*/  FMUL R8, R24.reuse, R12 ;  /* 0x0000000c18087220 */ /* 0x040fe20000400000 */
[----:B------:R-:W-:Y:S01]  /*6e70*/  F2FP.TF32.F32.PACK_B R31, R31 ;  /* 0x0000001fff1f723e */ /* 0x000fe200024050ff */
[----:B------:R-:W-:Y:S01]  /*6e80*/  FMUL R9, R24, R13 ;  /* 0x0000000d18097220 */ /* 0x000fe20000400000 */
[----:B------:R-:W-:Y:S01]  /*6e90*/  F2FP.TF32.F32.PACK_B R4, R4 ;  /* 0x00000004ff04723e */ /* 0x000fe200024050ff */
[----:B------:R-:W-:Y:S01]  /*6ea0*/  FFMA R7, R26, R7, R11 ;  /* 0x000000071a077223 */ /* 0x000fe2000000000b */
[----:B------:R-:W-:Y:S01]  /*6eb0*/  F2FP.TF32.F32.PACK_B R5, R5 ;  /* 0x00000005ff05723e */ /* 0x000fe200024050ff */
[----:B------:R-:W-:Y:S01]  /*6ec0*/  FMUL R10, R24, R14 ;  /* 0x0000000e180a7220 */ /* 0x000fe20000400000 */
[----:B------:R-:W-:Y:S01]  /*6ed0*/  F2FP.TF32.F32.PACK_B R6, R6 ;  /* 0x00000006ff06723e */ /* 0x000fe200024050ff */
[----:B------:R-:W-:Y:S01]  /*6ee0*/  FFMA R8, R26, R2, R8 ;  /* 0x000000021a087223 */ /* 0x000fe20000000008 */
[----:B------:R-:W-:Y:S01]  /*6ef0*/  LOP3.LUT R2, R35, 0xffffe000, RZ, 0xc0, !PT ;  /* 0xffffe00023027812 */ /* 0x000fe200078ec0ff */
[----:B------:R-:W-:Y:S01]  /*6f00*/  FMUL R12, R24, R16 ;  /* 0x00000010180c7220 */ /* 0x000fe20000400000 */
[----:B------:R-:W-:Y:S01]  /*6f10*/  LOP3.LUT R16, R36, 0xffffe000, RZ, 0xc0, !PT ;  /* 0xffffe00024107812 */ /* 0x000fe200078ec0ff */
[----:B------:R-:W-:Y:S01]  /*6f20*/  FFMA R9, R26, R0, R9 ;  /* 0x000000001a097223 */ /* 0x000fe20000000009 */
[----:B------:R-:W-:Y:S01]  /*6f30*/  LOP3.LUT R0, R37, 0xffffe000, RZ, 0xc0, !PT ;  /* 0xffffe00025007812 */ /* 0x000fe200078ec0ff */
[----:B------:R-:W-:Y:S01]  /*6f40*/  FMUL R15, R24, R15 ;  /* 0x0000000f180f7220 */ /* 0x000fe20000400000 */
[----:B------:R-:W-:Y:S01]  /*6f50*/  FFMA R10, R26, R3, R10 ;  /* 0x000000031a0a7223 */ /* 0x000fe2000000000a */
[----:B------:R-:W-:Y:S02]  /*6f60*/  IMAD.U32 R3, RZ, RZ, UR45 ;  /* 0x0000002dff037e24 */ /* 0x000fe4000f8e00ff */
[----:B------:R-:W-:Y:S01]  /*6f70*/  FMUL R13, R24, R17 ;  /* 0x00000011180d7220 */ /* 0x000fe20000400000 */
[C---:B------:R-:W-:Y:S01]  /*6f80*/  FFMA R11, R26.reuse, R2, R15 ;  /* 0x000000021a0b7223 */ /* 0x040fe2000000000f */
[----:B------:R-:W-:Y:S01]  /*6f90*/  FFMA R12, R26, R16, R12 ;  /* 0x000000101a0c7223 */ /* 0x000fe2000000000c */
[----:B------:R-:W-:Y:S01]  /*6fa0*/  IMAD R16, R3, 0x800, R52 ;  /* 0x0000080003107824 */ /* 0x000fe200078e0234 */
[----:B------:R-:W-:Y:S01]  /*6fb0*/  LOP3.LUT R2, R38, 0xffffe000, RZ, 0xc0, !PT ;  /* 0xffffe00026027812 */ /* 0x000fe200078ec0ff */
[C---:B------:R-:W-:Y:S01]  /*6fc0*/  FMUL R14, R24.reuse, R18 ;  /* 0x00000012180e7220 */ /* 0x040fe20000400000 */
[----:B------:R-:W-:Y:S01]  /*6fd0*/  LOP3.LUT R3, R39, 0xffffe000, RZ, 0xc0, !PT ;  /* 0xffffe00027037812 */ /* 0x000fe200078ec0ff */
[----:B------:R-:W-:Y:S01]  /*6fe0*/  FMUL R19, R24, R19 ;  /* 0x0000001318137220 */ /* 0x000fe20000400000 */
[----:B------:R-:W-:Y:S01]  /*6ff0*/  LEA R16, R16, UR43, 0x2 ;  /* 0x0000002b10107c11 */ /* 0x000fe2000f8e10ff */
[C---:B------:R-:W-:Y:S01]  /*7000*/  FFMA R13, R26.reuse, R0, R13 ;  /* 0x000000001a0d7223 */ /* 0x040fe2000000000d */
[C---:B------:R-:W-:Y:S01]  /*7010*/  FFMA R14, R26.reuse, R2, R14 ;  /* 0x000000021a0e7223 */ /* 0x040fe2000000000e */
[----:B------:R-:W-:Y:S01]  /*7020*/  FFMA R15, R26, R3, R19 ;  /* 0x000000031a0f7223 */ /* 0x000fe20000000013 */
[C-C-:B------:R-:W-:Y:S01]  /*7030*/  IADD3 R3, PT, PT, R73.reuse, 0x400, R16.reuse ;  /* 0x0000040049037810 */ /* 0x140fe20007ffe010 */
[----:B------:R1:W-:Y:S01]  /*7040*/  STSM.16.M88.4 [R16+0x400], R28 ;  /* 0x0004001c10007844 */ /* 0x0003e20000000200 */
[----:B------:R-:W-:Y:S02]  /*7050*/  F2FP.TF32.F32.PACK_B R7, R7 ;  /* 0x00000007ff07723e */ /* 0x000fe400024050ff */
[----:B------:R-:W-:Y:S02]  /*7060*/  IADD3 R0, PT, PT, R72, 0x400, R16 ;  /* 0x0000040048007810 */ /* 0x000fe40007ffe010 */
[----:B------:R-:W-:Y:S03]  /*7070*/  F2FP.TF32.F32.PACK_B R8, R8 ;  /* 0x00000008ff08723e */ /* 0x000fe600024050ff */
[----:B------:R1:W-:Y:S01]  /*7080*/  STSM.16.M88.4 [R3], R4 ;  /* 0x0000000403007844 */ /* 0x0003e20000000200 */
[----:B------:R-:W-:Y:S01]  /*7090*/  F2FP.TF32.F32.PACK_B R9, R9 ;  /* 0x00000009ff09723e */ /* 0x000fe200024050ff */
[----:B------:R-:W-:Y:S01]  /*70a0*/  IMAD.IADD R2, R73, 0x1, R0 ;  /* 0x0000000149027824 */ /* 0x000fe200078e0200 */
[----:B------:R-:W-:Y:S02]  /*70b0*/  F2FP.TF32.F32.PACK_B R10, R10 ;  /* 0x0000000aff0a723e */ /* 0x000fe400024050ff */
[----:B------:R-:W-:Y:S02]  /*70c0*/  F2FP.TF32.F32.PACK_B R11, R11 ;  /* 0x0000000bff0b723e */ /* 0x000fe400024050ff */
[----:B------:R-:W-:Y:S02]  /*70d0*/  F2FP.TF32.F32.PACK_B R12, R12 ;  /* 0x0000000cff0c723e */ /* 0x000fe400024050ff */
[----:B------:R-:W-:Y:S01]  /*70e0*/  F2FP.TF32.F32.PACK_B R13, R13 ;  /* 0x0000000dff0d723e */ /* 0x000fe200024050ff */
[----:B------:R1:W-:Y:S01]  /*70f0*/  STSM.16.M88.4 [R0], R8 ;  /* 0x0000000800007844 */ /* 0x0003e20000000200 */
[----:B------:R-:W-:Y:S02]  /*7100*/  F2FP.TF32.F32.PACK_B R14, R14 ;  /* 0x0000000eff0e723e */ /* 0x000fe400024050ff */
[----:B------:R-:W-:Y:S05]  /*7110*/  F2FP.TF32.F32.PACK_B R15, R15 ;  /* 0x0000000fff0f723e */ /* 0x000fea00024050ff */
[----:B------:R1:W-:Y:S01]  /*7120*/  STSM.16.M88.4 [R2], R12 ;  /* 0x0000000c02007844 */ /* 0x0003e20000000200 */
[----:B------:R-:W-:Y:S01]  /*7130*/  @!PT LDS RZ, [RZ] ;  /* 0x00000000fffff984 */ /* 0x000fe20000000800 */
[----:B------:R-:W-:Y:S01]  /*7140*/  @!PT LDS RZ, [RZ] ;  /* 0x00000000fffff984 */ /* 0x000fe20000000800 */
[----:B------:R-:W-:Y:S01]  /*7150*/  @!PT LDS RZ, [RZ] ;  /* 0x00000000fffff984 */ /* 0x000fe20000000800 */
[----:B------:R-:W-:Y:S01]  /*7160*/  @!PT LDS RZ, [RZ] ;  /* 0x00000000fffff984 */ /* 0x000fe20000000800 */
[----:B------:R2:W-:Y:S07]  /*7170*/  MEMBAR.ALL.CTA ;  /* 0x0000000000007992 */ /* 0x0005ee0000008000 */
[----:B--2---:R-:W2:Y:S02]  /*7180*/  FENCE.VIEW.ASYNC.S ;  /* 0x00000000000073c6 */ /* 0x004ea40000000000 */
[----:B--2---:R-:W-:Y:S06]  /*7190*/  BAR.SYNC.DEFER_BLOCKING 0x1, 0x80 ;  /* 0x0042000000007b1d */ /* 0x004fec0000010000 */
[----:B------:R-:W-:Y:S05]  /*71a0*/  @P0 BRA `(.L_x_105) ;  /* 0x0000000000200947 */ /* 0x000fea0003800000 */
[----:B------:R-:W2:Y:S01]  /*71b0*/  LDCU.64 UR6, c[0x0][0x348] ;  /* 0x00006900ff0677ac */ /* 0x000ea20008000a00 */
[----:B------:R-:W-:Y:S01]  /*71c0*/  ULEA UR5, UR45, UR43, 0xd ;  /* 0x0000002b2d057291 */ /* 0x000fe2000f8e68ff */
[----:B------:R-:W-:Y:S03]  /*71d0*/  UMOV UR51, UR60 ;  /* 0x0000003c00337c82 */ /* 0x000fe60008000000 */
[----:B------:R-:W-:Y:S02]  /*71e0*/  UIADD3 UR48, UPT, UPT, UR5, 0x400, URZ ;  /* 0x0000040005307890 */ /* 0x000fe4000fffe0ff */
[----:B--2---:R-:W-:Y:S04]  /*71f0*/  UIADD3 UR4, UP0, UPT, UR6, 0x680, URZ ;  /* 0x0000068006047890 */ /* 0x004fe8000ff1e0ff */
[----:B------:R-:W-:Y:S09]  /*7200*/  UIADD3.X UR5, UPT, UPT, URZ, UR7, URZ, UP0, !UPT ;  /* 0x00000007ff057290 */ /* 0x000ff200087fe4ff */
[----:B------:R2:W-:Y:S02]  /*7210*/  UTMASTG.3D [UR48], [UR4] ;  /* 0x00000030040073b5 */ /* 0x0005e40008010000 */
[----:B--2---:R0:W-:Y:S02]  /*7220*/  UTMACMDFLUSH ;  /* 0x00000000000079b7 */ /* 0x0041e40000000000 */
.L_x_105:
[----:B------:R-:W-:Y:S05]  /*7230*/  BSYNC.RECONVERGENT B0 ;  /* 0x0000000000007941 */ /* 0x000fea0003800200 */
.L_x_104:
[----:B------:R-:W-:Y:S01]  /*7240*/  UIADD3 UR46, UPT, UPT, UR45, 0x1, URZ ;  /* 0x000000012d2e7890 */ /* 0x000fe2000fffe0ff */
[----:B------:R-:W-:Y:S03]  /*7250*/  BSSY.RECONVERGENT B0, `(.L_x_106) ;  /* 0x0000005000007945 */ /* 0x000fe60003800200 */
[----:B------:R-:W-:Y:S04]  /*7260*/  UISETP.NE.AND UP0, UPT, UR46, 0x3, UPT ;  /* 0x000000032e00788c */ /* 0x000fe8000bf05270 */
[----:B------:R-:W-:Y:S01]  /*7270*/  USEL UR44, UR46, URZ, UP0 ;  /* 0x000000ff2e2c7287 */ /* 0x000fe20008000000 */
[----:B------:R-:W-:Y:S11]  /*7280*/  @P0 BRA `(.L_x_107) ;  /* 0x0000000000040947 */ /* 0x000ff60003800000 */
[----:B------:R-:W-:Y:S04]  /*7290*/  DEPBAR.LE SB0, 0x1 ;  /* 0x000080400000791a */ /* 0x000fe80000000000 */
.L_x_107:
[----:B------:R-:W-:Y:S05]  /*72a0*/  BSYNC.RECONVERGENT B0 ;  /* 0x0000000000007941 */ /* 0x000fea0003800200 */
.L_x_106:
[----:B------:R-:W-:Y:S01]  /*72b0*/  BAR.SYNC.DEFER_BLOCKING 0x1, 0x80 ;  /* 0x0042000000007b1d */ /* 0x000fe20000010000 */
[----:B------:R-:W-:Y:S01]  /*72c0*/  ISETP.NE.AND P1, PT, R70, RZ, PT ;  /* 0x000000ff4600720c */ /* 0x000fe20003f25270 */
[----:B------:R-:W-:Y:S01]  /*72d0*/  UISETP.NE.AND UP0, UPT, UR52, URZ, UPT ;  /* 0x000000ff3400728c */ /* 0x000fe2000bf05270 */
[----:B-1----:R-:W-:Y:S11]  /*72e0*/  LEA R2, R75, UR43, 0x3 ;  /* 0x0000002b4b027c11 */ /* 0x002ff6000f8e18ff */
[----:B------:R-:W-:Y:S01]  /*72f0*/  @P1 SHF.L.U32 R3, R74, 0x1f, RZ ;  /* 0x0000001f4a031819 */ /* 0x000fe200000006ff */
[----:B------:R-:W-:Y:S06]  /*7300*/  BRA.U !UP0, `(.L_x_108) ;  /* 0x0000000108247547 */ /* 0x000fec000b800000 */
[----:B------:R-:W-:Y:S01]  /*7310*/  IMAD.U32 R4, RZ, RZ, UR47 ;  /* 0x0000002fff047e24 */ /* 0x000fe2000f8e00ff */
[----:B------:R-:W-:Y:S01]  /*7320*/  MOV R0, UR55 ;  /* 0x0000003700007c02 */ /* 0x000fe20008000f00 */
[----:B------:R-:W-:Y:S03]  /*7330*/  UIADD3 UR4, UPT, UPT, UR47, 0x1, URZ ;  /* 0x000000012f047890 */ /* 0x000fe6000fffe0ff */
[----:B------:R-:W-:Y:S01]  /*7340*/  @P1 LEA R4, R4, UR43, 0x3 ;  /* 0x0000002b04041c11 */ /* 0x000fe2000f8e18ff */
[----:B------:R-:W-:Y:S04]  /*7350*/  UISETP.NE.AND UP0, UPT, UR4, 0x3, UPT ;  /* 0x000000030400788c */ /* 0x000fe8000bf05270 */
[----:B------:R-:W-:Y:S01]  /*7360*/  @P1 VIADD R4, R4, 0x48 ;  /* 0x0000004804041836 */ /* 0x000fe20000000000 */
[----:B------:R-:W-:Y:S04]  /*7370*/  USEL UR47, UR4, URZ, UP0 ;  /* 0x000000ff042f7287 */ /* 0x000fe80008000000 */
[----:B------:R-:W-:Y:S04]  /*7380*/  @P1 PRMT R0, R0, 0x654, R4 ;  /* 0x0000065400001816 */ /* 0x000fe80000000004 */
[----:B------:R1:W-:Y:S04]  /*7390*/  @P1 SYNCS.ARRIVE.TRANS64.RED.A1T0 RZ, [R0+URZ], RZ ;  /* 0x000000ff00ff19a7 */ /* 0x0003e800081004ff */
.L_x_108:
[----:B------:R-:W2:Y:S01]  /*73a0*/  @P1 SYNCS.PHASECHK.TRANS64.TRYWAIT P0, [R2+URZ+0x30], R3 ;  /* 0x00003003020015a7 */ /* 0x000ea200080011ff */
[----:B------:R-:W-:Y:S01]  /*73b0*/  BSSY B1, `(.L_x_109) ;  /* 0x0000017000017945 */ /* 0x000fe20003800000 */
[----:B--2---:R-:W-:Y:S03]  /*73c0*/  @P1 SEL R76, RZ, 0x1, !P0 ;  /* 0x00000001ff4c1807 */ /* 0x004fe60004000000 */
[----:B------:R-:W-:Y:S05]  /*73d0*/  @!P1 BRA `(.L_x_110) ;  /* 0x0000000000509947 */ /* 0x000fea0003800000 */
[----:B------:R-:W-:Y:S01]  /*73e0*/  ISETP.NE.AND P1, PT, R77, RZ, PT ;  /* 0x000000ff4d00720c */ /* 0x000fe20003f25270 */
[----:B------:R-:W-:Y:S01]  /*73f0*/  BSSY B0, `(.L_x_111) ;  /* 0x000000a000007945 */ /* 0x000fe20003800000 */
[----:B------:R-:W-:Y:S11]  /*7400*/  ISETP.NE.AND P0, PT, R76, RZ, PT ;  /* 0x000000ff4c00720c */ /* 0x000ff60003f05270 */
[----:B------:R-:W-:Y:S05]  /*7410*/  @P1 IMAD R4, R75, 0x800, R52 ;  /* 0x000008004b041824 */ /* 0x000fea00078e0234 */
[----:B------:R-:W-:Y:S05]  /*7420*/  @P1 LEA R4, R4, UR43, 0x2 ;  /* 0x0000002b04041c11 */ /* 0x000fea000f8e10ff */
[--C-:B-1----:R-:W-:Y:S02]  /*7430*/  @P1 IMAD.IADD R0, R72, 0x1, R4.reuse ;  /* 0x0000000148001824 */ /* 0x102fe400078e0204 */
[----:B------:R-:W-:Y:S01]  /*7440*/  @P1 IMAD.IADD R3, R73, 0x1, R4 ;  /* 0x0000000149031824 */ /* 0x000fe200078e0204 */
[----:B------:R-:W-:Y:S06]  /*7450*/  @P0 BRA `(.L_x_112) ;  /* 0x00000000000c0947 */ /* 0x000fec0003800000 */
[----:B------:R-:W-:Y:S04]  /*7460*/  SHF.L.U32 R74, R74, 0x1f, RZ ;  /* 0x0000001f4a4a7819 */ /* 0x000fe800000006ff */
[----:B------:R-:W1:Y:S02]  /*7470*/  SYNCS.PHASECHK.TRANS64.TRYWAIT P0, [R2+URZ+0x30], R74 ;  /* 0x0000304a020075a7 */ /* 0x000e6400080011ff */
[----:B-1----:R-:W-:Y:S05]  /*7480*/  @!P0 BRA `(.L_x_113) ;  /* 0x0000001400788947 */ /* 0x002fea0003800000 */
.L_x_112:
[----:B------:R-:W-:Y:S05]  /*7490*/  BSYNC B0 ;  /* 0x0000000000007941 */ /* 0x000fea0003800000 */
.L_x_111:
[----:B------:R-:W-:Y:S11]  /*74a0*/  ISETP.NE.AND P0, PT, R77, RZ, PT ;  /* 0x000000ff4d00720c */ /* 0x000ff60003f05270 */
[----:B------:R-:W-:Y:S02]  /*74b0*/  @!UPT UIADD3 URZ, UPT, UPT, URZ, URZ, URZ ;  /* 0x000000fffffff290 */ /* 0x000fe4000fffe0ff */
[----:B-1----:R-:W-:Y:S01]  /*74c0*/  @P0 IADD3 R2, PT, PT, R73, R0, RZ ;  /* 0x0000000049020210 */ /* 0x002fe20007ffe0ff */
[----:B------:R-:W-:Y:S05]  /*74d0*/  @P0 WARPSYNC.ALL ;  /* 0x0000000000000948 */ /* 0x000fea0003800000 */
[----:B------:R2:W3:Y:S04]  /*74e0*/  @P0 LDSM.16.M88.4 R44, [R4+0x400] ;  /* 0x00040000042c083b */ /* 0x0004e80000000200 */
[----:B------:R2:W4:Y:S04]  /*74f0*/  @P0 LDSM.16.M88.4 R40, [R3+0x400] ;  /* 0x000400000328083b */ /* 0x0005280000000200 */
[----:B------:R2:W1:Y:S04]  /*7500*/  @P0 LDSM.16.M88.4 R32, [R0+0x400] ;  /* 0x000400000020083b */ /* 0x0004680000000200 */
[----:B------:R2:W1:Y:S02]  /*7510*/  @P0 LDSM.16.M88.4 R36, [R2+0x400] ;  /* 0x000400000224083b */ /* 0x0004640000000200 */
.L_x_110:
[----:B------:R-:W-:Y:S05]  /*7520*/  BSYNC B1 ;  /* 0x0000000000017941 */ /* 0x000fea0003800000 */
.L_x_109:
[----:B-12---:R-:W-:Y:S05]  /*7530*/  VIADD R0, R25, 0x20 ;  /* 0x0000002019007836 */ /* 0x006fea0000000000 */
[----:B------:R-:W-:Y:S04]  /*7540*/  SHF.R.U32.HI R0, RZ, 0x15, R0 ;  /* 0x00000015ff007819 */ /* 0x000fe80000011600 */
[----:B------:R-:W-:Y:S11]  /*7550*/  LOP3.LUT P0, RZ, R0, 0x3, R54, 0x48, !PT ;  /* 0x0000000300ff7812 */ /* 0x000ff60007804836 */
[----:B------:R-:W-:Y:S02]  /*7560*/  @!UPT UIADD3 URZ, UPT, UPT, URZ, URZ, URZ ;  /* 0x000000fffffff290 */ /* 0x000fe4000fffe0ff */
[----:B------:R-:W-:Y:S05]  /*7570*/  @!P0 BRA `(.L_x_114) ;  /* 0x0000000000408947 */ /* 0x000fea0003800000 */
[----:B------:R-:W1:Y:S01]  /*7580*/  LDCU.64 UR8, c[0x4][0x70] ;  /* 0x01000e00ff0877ac */ /* 0x000e620008000a00 */
[----:B------:R-:W-:Y:S01]  /*7590*/  MOV R3, 0x0 ;  /* 0x0000000000037802 */ /* 0x000fe20000000f00 */
[----:B------:R-:W-:Y:S02]  /*75a0*/  HFMA2 R12, -RZ, RZ, 0, 5.9604644775390625e-08 ;  /* 0x00000001ff0c7431 */ /* 0x000fe400000001ff */
[----:B------:R-:W-:Y:S02]  /*75b0*/  IMAD.MOV.U32 R8, RZ, RZ, 0x192 ;  /* 0x00000192ff087424 */ /* 0x000fe400078e00ff */
[----:B------:R-:W-:Y:S01]  /*75c0*/  IMAD.MOV.U32 R13, RZ, RZ, RZ ;  /* 0x000000ffff0d7224 */ /* 0x000fe200078e00ff */
[----:B------:R-:W2:Y:S01]  /*75d0*/  LDCU.64 UR6, c[0x4][0x78] ;  /* 0x01000f00ff0677ac */ /* 0x000ea20008000a00 */
[----:B------:R-:W3:Y:S01]  /*75e0*/  LDC.64 R2, c[0x4][R3] ;  /* 0x0100000003027b82 */ /* 0x000ee20000000a00 */
[----:B------:R-:W5:Y:S01]  /*75f0*/  LDCU.64 UR4, c[0x4][0x10] ;  /* 0x01000200ff0477ac */ /* 0x000f620008000a00 */
[----:B-1----:R-:W-:Y:S01]  /*7600*/  MOV R5, UR9 ;  /* 0x0000000900057c02 */ /* 0x002fe20008000f00 */
[----:B------:R-:W-:Y:S01]  /*7610*/  IMAD.U32 R4, RZ, RZ, UR8 ;  /* 0x00000008ff047e24 */ /* 0x000fe2000f8e00ff */
[----:B--2---:R-:W-:Y:S01]  /*7620*/  MOV R7, UR7 ;  /* 0x0000000700077c02 */ /* 0x004fe20008000f00 */
[----:B------:R-:W-:Y:S01]  /*7630*/  IMAD.U32 R6, RZ, RZ, UR6 ;  /* 0x00000006ff067e24 */ /* 0x000fe2000f8e00ff */
[----:B-----5:R-:W-:Y:S01]  /*7640*/  MOV R11, UR5 ;  /* 0x00000005000b7c02 */ /* 0x020fe20008000f00 */
[----:B------:R-:W-:Y:S02]  /*7650*/  IMAD.U32 R10, RZ, RZ, UR4 ;  /* 0x00000004ff0a7e24 */ /* 0x000fe4000f8e00ff */
[----:B------:R-:W-:Y:S07]  /*7660*/  LEPC R20, `(.L_x_114) ;  /* 0x000000001014794e */ /* 0x000fee0000000000 */
[----:B---34-:R-:W-:Y:S05]  /*7670*/  CALL.ABS.NOINC R2 ;  /* 0x0000000002007343 */ /* 0x018fea0003c00000 */
.L_x_114:
[----:B------:R-:W-:Y:S01]  /*7680*/  ISETP.NE.AND P0, PT, R64, RZ, PT ;  /* 0x000000ff4000720c */ /* 0x000fe20003f05270 */
[----:B------:R-:W-:Y:S05]  /*7690*/  WARPSYNC.ALL ;  /* 0x0000000000007948 */ /* 0x000fea0003800000 */
[----:B------:R-:W-:Y:S01]  /*76a0*/  R2UR UR4, R25 ;  /* 0x00000000190472ca */ /* 0x000fe200000e0000 */
[----:B------:R-:W-:Y:S01]  /*76b0*/  BSSY.RECONVERGENT B0, `(.L_x_115) ;  /* 0x0000063000007945 */ /* 0x000fe20003800200 */
[----:B---3--:R-:W-:Y:S02]  /*76c0*/  LOP3.LUT R0, R44, 0xffffe000, RZ, 0xc0, !PT ;  /* 0xffffe0002c007812 */ /* 0x008fe400078ec0ff */
[----:B------:R-:W-:Y:S02]  /*76d0*/  LOP3.LUT R2, R45, 0xffffe000, RZ, 0xc0, !PT ;  /* 0xffffe0002d027812 */ /* 0x000fe400078ec0ff */
[----:B------:R-:W-:Y:S02]  /*76e0*/  LOP3.LUT R3, R46, 0xffffe000, RZ, 0xc0, !PT ;  /* 0xffffe0002e037812 */ /* 0x000fe400078ec0ff */
[----:B------:R-:W-:Y:S02]  /*76f0*/  LOP3.LUT R20, R47, 0xffffe000, RZ, 0xc0, !PT ;  /* 0xffffe0002f147812 */ /* 0x000fe400078ec0ff */
[----:B----4-:R-:W-:Y:S02]  /*7700*/  LOP3.LUT R21, R40, 0xffffe000, RZ, 0xc0, !PT ;  /* 0xffffe00028157812 */ /* 0x010fe400078ec0ff */
[----:B------:R-:W-:Y:S01]  /*7710*/  LOP3.LUT R25, R41, 0xffffe000, RZ, 0xc0, !PT ;  /* 0xffffe00029197812 */ /* 0x000fe200078ec0ff */
[----:B------:R-:W1:Y:S01]  /*7720*/  LDTM.16dp128bit.x8 R4, tmem[UR4+0x20] ;  /* 0x00002004000479ee */ /* 0x000e620008180000 */
[----:B------:R-:W-:Y:S01]  /*7730*/  R2UR UR4, R71 ;  /* 0x00000000470472ca */ /* 0x000fe200000e0000 */
[----:B------:R-:W-:Y:S01]  /*7740*/  NOP ;  /* 0x0000000000007918 */ /* 0x000fe20000000000 */
[----:B------:R-:W-:Y:S02]  /*7750*/  LOP3.LUT R27, R42, 0xffffe000, RZ, 0xc0, !PT ;  /* 0xffffe0002a1b7812 */ /* 0x000fe400078ec0ff */
[----:B------:R-:W-:Y:S02]  /*7760*/  LOP3.LUT R28, R43, 0xffffe000, RZ, 0xc0, !PT ;  /* 0xffffe0002b1c7812 */ /* 0x000fe400078ec0ff */
[----:B------:R-:W-:Y:S02]  /*7770*/  LOP3.LUT R29, R32, 0xffffe000, RZ, 0xc0, !PT ;  /* 0xffffe000201d7812 */ /* 0x000fe400078ec0ff */
[----:B------:R-:W-:Y:S02]  /*7780*/  LOP3.LUT R30, R33, 0xffffe000, RZ, 0xc0, !PT ;  /* 0xffffe000211e7812 */ /* 0x000fe400078ec0ff */
[----:B------:R-:W-:Y:S02]  /*7790*/  LOP3.LUT R31, R34, 0xffffe000, RZ, 0xc0, !PT ;  /* 0xffffe000221f7812 */ /* 0x000fe400078ec0ff */
[----:B------:R-:W-:Y:S01]  /*77a0*/  LOP3.LUT R32, R35, 0xffffe000, RZ, 0xc0, !PT ;  /* 0xffffe00023207812 */ /* 0x000fe200078ec0ff */
[----:B------:R-:W-:Y:S01]  /*77b0*/  UIADD3 UR4, UPT, UPT, UR4, 0xb0, URZ ;  /* 0x000000b004047890 */ /* 0x000fe2000fffe0ff */
[----:B------:R-:W-:Y:S02]  /*77c0*/  LOP3.LUT R33, R36, 0xffffe000, RZ, 0xc0, !PT ;  /* 0xffffe00024217812 */ /* 0x000fe400078ec0ff */
[----:B------:R-:W-:Y:S01]  /*77d0*/  LOP3.LUT R34, R37, 0xffffe000, RZ, 0xc0, !PT ;  /* 0xffffe00025227812 */ /* 0x000fe200078ec0ff */
[----:B------:R-:W-:Y:S01]  /*77e0*/  UPRMT UR4, UR55, 0x654, UR4 ;  /* 0x0000065437047896 */ /* 0x000fe20008000004 */
[----:B------:R-:W-:Y:S02]  /*77f0*/  LOP3.LUT R35, R38, 0xffffe000, RZ, 0xc0, !PT ;  /* 0xffffe00026237812 */ /* 0x000fe400078ec0ff */
[----:B------:R-:W-:Y:S01]  /*7800*/  LOP3.LUT R36, R39, 0xffffe000, RZ, 0xc0, !PT ;  /* 0xffffe00027247812 */ /* 0x000fe200078ec0ff */
[C---:B-1----:R-:W-:Y:S01]  /*7810*/  FMUL R4, R24.reuse, R4 ;  /* 0x0000000418047220 */ /* 0x042fe20000400000 */
[C---:B------:R-:W-:Y:S01]  /*7820*/  FMUL R5, R24.reuse, R5 ;  /* 0x0000000518057220 */ /* 0x040fe20000400000 */
[C---:B------:R-:W-:Y:S01]  /*7830*/  FMUL R6, R24.reuse, R6 ;  /* 0x0000000618067220 */ /* 0x040fe20000400000 */
[----:B------:R-:W-:Y:S01]  /*7840*/  FMUL R7, R24, R7 ;  /* 0x0000000718077220 */ /* 0x000fe20000400000 */
[----:B------:R-:W-:Y:S01]  /*7850*/  FFMA R4, R26, R0, R4 ;  /* 0x000000001a047223 */ /* 0x000fe20000000004 */
[----:B------:R-:W-:Y:S02]  /*7860*/  IMAD.U32 R0, RZ, RZ, UR44 ;  /* 0x0000002cff007e24 */ /* 0x000fe4000f8e00ff */
[----:B------:R-:W-:Y:S01]  /*7870*/  FMUL R8, R24, R8 ;  /* 0x0000000818087220 */ /* 0x000fe20000400000 */
[----:B------:R-:W-:Y:S01]  /*7880*/  FFMA R5, R26, R2, R5 ;  /* 0x000000021a057223 */ /* 0x000fe20000000005 */
[----:B------:R-:W-:Y:S01]  /*7890*/  FMUL R9, R24, R9 ;  /* 0x0000000918097220 */ /* 0x000fe20000400000 */
[----:B------:R-:W-:Y:S01]  /*78a0*/  F2FP.TF32.F32.PACK_B R4, R4 ;  /* 0x00000004ff04723e */ /* 0x000fe200024050ff */
[----:B------:R-:W-:Y:S01]  /*78b0*/  FFMA R6, R26, R3, R6 ;  /* 0x000000031a067223 */ /* 0x000fe20000000006 */
[----:B------:R-:W-:Y:S01]  /*78c0*/  FMUL R10, R24, R10 ;  /* 0x0000000a180a7220 */ /* 0x000fe20000400000 */
[----:B------:R-:W-:Y:S01]  /*78d0*/  F2FP.TF32.F32.PACK_B R5, R5 ;  /* 0x00000005ff05723e */ /* 0x000fe200024050ff */
[----:B------:R-:W-:Y:S01]  /*78e0*/  FFMA R7, R26, R20, R7 ;  /* 0x000000141a077223 */ /* 0x000fe20000000007 */
[----:B------:R-:W-:Y:S01]  /*78f0*/  IMAD R0, R0, 0x800, R52 ;  /* 0x0000080000007824 */ /* 0x000fe200078e0234 */
[----:B------:R-:W-:Y:S01]  /*7900*/  F2FP.TF32.F32.PACK_B R6, R6 ;  /* 0x00000006ff06723e */ /* 0x000fe200024050ff */
[----:B------:R-:W-:Y:S01]  /*7910*/  FMUL R11, R24, R11 ;  /* 0x0000000b180b7220 */ /* 0x000fe20000400000 */
[----:B------:R-:W-:Y:S01]  /*7920*/  FFMA R8, R26, R21, R8 ;  /* 0x000000151a087223 */ /* 0x000fe20000000008 */
[----:B------:R-:W-:Y:S01]  /*7930*/  F2FP.TF32.F32.PACK_B R7, R7 ;  /* 0x00000007ff07723e */ /* 0x000fe200024050ff */
[----:B------:R-:W-:Y:S01]  /*7940*/  FMUL R12, R24, R12 ;  /* 0x0000000c180c7220 */ /* 0x000fe20000400000 */
[----:B------:R-:W-:Y:S01]  /*7950*/  LEA R0, R0, UR43, 0x2 ;  /* 0x0000002b00007c11 */ /* 0x000fe2000f8e10ff */
[----:B------:R-:W-:Y:S01]  /*7960*/  FFMA R9, R26, R25, R9 ;  /* 0x000000191a097223 */ /* 0x000fe20000000009 */
[----:B------:R-:W-:Y:S01]  /*7970*/  FMUL R13, R24, R13 ;  /* 0x0000000d180d7220 */ /* 0x000fe20000400000 */
        /* <DEDUP_REMOVED lines=12> */
[C---:B------:R-:W-:Y:S01]  /*7a40*/  IADD3 R2, PT, PT, R73.reuse, 0x400, R0 ;  /* 0x0000040049027810 */ /* 0x040fe20007ffe000 */
[C---:B------:R-:W-:Y:S01]  /*7a50*/  FFMA R16, R26.reuse, R33, R16 ;  /* 0x000000211a107223 */ /* 0x040fe20000000010 */
[----:B------:R-:W-:Y:S01]  /*7a60*/  F2FP.TF32.F32.PACK_B R8, R8 ;  /* 0x00000008ff08723e */ /* 0x000fe200024050ff */
[----:B------:R-:W-:Y:S01]  /*7a70*/  SYNCS.ARRIVE.TRANS64.RED.A1T0 RZ, [UR4], RZ ;  /* 0x000000ffffff79a7 */ /* 0x000fe20008100404 */
[----:B------:R1:W-:Y:S01]  /*7a80*/  STSM.16.M88.4 [R0+0x400], R4 ;  /* 0x0004000400007844 */ /* 0x0003e20000000200 */
[----:B------:R-:W-:Y:S01]  /*7a90*/  F2FP.TF32.F32.PACK_B R9, R9 ;  /* 0x00000009ff09723e */ /* 0x000fe200024050ff */
[C---:B------:R-:W-:Y:S01]  /*7aa0*/  FFMA R17, R26.reuse, R34, R17 ;  /* 0x000000221a117223 */ /* 0x040fe20000000011 */
[----:B------:R-:W-:Y:S01]  /*7ab0*/  F2FP.TF32.F32.PACK_B R10, R10 ;  /* 0x0000000aff0a723e */ /* 0x000fe200024050ff */
[C---:B------:R-:W-:Y:S01]  /*7ac0*/  FFMA R18, R26.reuse, R35, R18 ;  /* 0x000000231a127223 */ /* 0x040fe20000000012 */
[----:B------:R-:W-:Y:S01]  /*7ad0*/  F2FP.TF32.F32.PACK_B R11, R11 ;  /* 0x0000000bff0b723e */ /* 0x000fe200024050ff */
[----:B------:R-:W-:Y:S01]  /*7ae0*/  FFMA R19, R26, R36, R19 ;  /* 0x000000241a137223 */ /* 0x000fe20000000013 */
[----:B------:R-:W-:Y:S02]  /*7af0*/  IADD3 R72, PT, PT, R72, 0x400, R0 ;  /* 0x0000040048487810 */ /* 0x000fe40007ffe000 */
[----:B------:R-:W-:Y:S01]  /*7b00*/  F2FP.TF32.F32.PACK_B R12, R12 ;  /* 0x0000000cff0c723e */ /* 0x000fe200024050ff */
        /* <DEDUP_REMOVED lines=20> */
[----:B------:R-:W-:Y:S02]  /*7c50*/  ULEA UR5, UR44, UR43, 0xd ;  /* 0x0000002b2c057291 */ /* 0x000fe4000f8e68ff */
[----:B------:R-:W-:Y:S02]  /*7c60*/  UIADD3 UR9, UPT, UPT, UR49, 0x20, URZ ;  /* 0x0000002031097890 */ /* 0x000fe4000fffe0ff */
[----:B------:R-:W-:Y:S01]  /*7c70*/  UIADD3 UR8, UPT, UPT, UR5, 0x400, URZ ;  /* 0x0000040005087890 */ /* 0x000fe2000fffe0ff */
[----:B------:R-:W-:Y:S01]  /*7c80*/  UMOV UR10, UR50 ;  /* 0x00000032000a7c82 */ /* 0x000fe20008000000 */
[----:B------:R-:W-:Y:S01]  /*7c90*/  UMOV UR11, UR60 ;  /* 0x0000003c000b7c82 */ /* 0x000fe20008000000 */
[----:B--2---:R-:W-:Y:S04]  /*7ca0*/  UIADD3 UR4, UP0, UPT, UR6, 0x680, URZ ;  /* 0x0000068006047890 */ /* 0x004fe8000ff1e0ff */
[----:B------:R-:W-:Y:S09]  /*7cb0*/  UIADD3.X UR5, UPT, UPT, URZ, UR7, URZ, UP0, !UPT ;  /* 0x00000007ff057290 */ /* 0x000ff200087fe4ff */
[----:B------:R2:W-:Y:S02]  /*7cc0*/  UTMASTG.3D [UR8], [UR4] ;  /* 0x00000008040073b5 */ /* 0x0005e40008010000 */
[----:B--2---:R0:W-:Y:S02]  /*7cd0*/  UTMACMDFLUSH ;  /* 0x00000000000079b7 */ /* 0x0041e40000000000 */
.L_x_116:
[----:B------:R-:W-:Y:S05]  /*7ce0*/  BSYNC.RECONVERGENT B0 ;  /* 0x0000000000007941 */ /* 0x000fea0003800200 */
.L_x_115:
[----:B------:R-:W-:Y:S01]  /*7cf0*/  UIADD3 UR4, UPT, UPT, UR44, 0x1, URZ ;  /* 0x000000012c047890 */ /* 0x000fe2000fffe0ff */
[----:B------:R-:W-:Y:S03]  /*7d00*/  BSSY.RECONVERGENT B0, `(.L_x_117) ;  /* 0x0000008000007945 */ /* 0x000fe60003800200 */
[----:B------:R-:W-:Y:S04]  /*7d10*/  UISETP.NE.AND UP0, UPT, UR4, 0x3, UPT ;  /* 0x000000030400788c */ /* 0x000fe8000bf05270 */
[----:B------:R-:W-:Y:S02]  /*7d20*/  UISETP.EQ.XOR UP1, UPT, UR46, 0x3, !UP0 ;  /* 0x000000032e00788c */ /* 0x000fe4000c722a70 */
[----:B------:R-:W-:Y:S02]  /*7d30*/  USEL UR45, UR4, URZ, UP0 ;  /* 0x000000ff042d7287 */ /* 0x000fe40008000000 */
[----:B------:R-:W-:Y:S04]  /*7d40*/  USEL UR5, URZ, 0x1, !UP1 ;  /* 0x00000001ff057887 */ /* 0x000fe8000c800000 */
[----:B------:R-:W-:Y:S01]  /*7d50*/  ULOP3.LUT UR53, UR53, UR5, URZ, 0x3c, !UPT ;  /* 0x0000000535357292 */ /* 0x000fe2000f8e3cff */
[----:B------:R-:W-:Y:S11]  /*7d60*/  @P0 BRA `(.L_x_118) ;  /* 0x0000000000040947 */ /* 0x000ff60003800000 */
[----:B------:R-:W-:Y:S04]  /*7d70*/  DEPBAR.LE SB0, 0x1 ;  /* 0x000080400000791a */ /* 0x000fe80000000000 */
.L_x_118:
[----:B------:R-:W-:Y:S05]  /*7d80*/  BSYNC.RECONVERGENT B0 ;  /* 0x0000000000007941 */ /* 0x000fea0003800200 */
.L_x_117:
[----:B------:R-:W-:Y:S01]  /*7d90*/  BAR.SYNC.DEFER_BLOCKING 0x1, 0x80 ;  /* 0x0042000000007b1d */ /* 0x000fe20000010000 */
[----:B------:R-:W-:Y:S01]  /*7da0*/  UISETP.NE.AND UP0, UPT, UR52, -0x2, UPT ;  /* 0xfffffffe3400788c */ /* 0x000fe2000bf05270 */
[----:B------:R-:W-:Y:S08]  /*7db0*/  IADD3 R22, PT, PT, R22, 0x1, RZ ;  /* 0x0000000116167810 */ /* 0x000ff00007ffe0ff */
[----:B------:R-:W-:Y:S05]  /*7dc0*/  BRA.U !UP0, `(.L_x_119) ;  /* 0x0000000108287547 */ /* 0x000fea000b800000 */
[----:B------:R-:W-:Y:S01]  /*7dd0*/  ISETP.NE.AND P0, PT, R70, RZ, PT ;  /* 0x000000ff4600720c */ /* 0x000fe20003f05270 */
[----:B-1----:R-:W-:Y:S01]  /*7de0*/  IMAD.U32 R2, RZ, RZ, UR47 ;  /* 0x0000002fff027e24 */ /* 0x002fe2000f8e00ff */
[----:B------:R-:W-:Y:S01]  /*7df0*/  UIADD3 UR4, UPT, UPT, UR47, 0x1, URZ ;  /* 0x000000012f047890 */ /* 0x000fe2000fffe0ff */
[----:B------:R-:W-:Y:S03]  /*7e00*/  IMAD.U32 R0, RZ, RZ, UR55 ;  /* 0x00000037ff007e24 */ /* 0x000fe6000f8e00ff */
[----:B------:R-:W-:Y:S04]  /*7e10*/  UISETP.NE.AND UP0, UPT, UR4, 0x3, UPT ;  /* 0x000000030400788c */ /* 0x000fe8000bf05270 */
[----:B------:R-:W-:Y:S03]  /*7e20*/  USEL UR47, UR4, URZ, UP0 ;  /* 0x000000ff042f7287 */ /* 0x000fe60008000000 */
[----:B------:R-:W-:Y:S05]  /*7e30*/  @P0 LEA R2, R2, UR43, 0x3 ;  /* 0x0000002b02020c11 */ /* 0x000fea000f8e18ff */
[----:B------:R-:W-:Y:S05]  /*7e40*/  @P0 VIADD R2, R2, 0x48 ;  /* 0x0000004802020836 */ /* 0x000fea0000000000 */
[----:B------:R-:W-:Y:S04]  /*7e50*/  @P0 PRMT R0, R0, 0x654, R2 ;  /* 0x0000065400000816 */ /* 0x000fe80000000002 */
[----:B------:R2:W-:Y:S03]  /*7e60*/  @P0 SYNCS.ARRIVE.TRANS64.RED.A1T0 RZ, [R0+URZ], RZ ;  /* 0x000000ff00ff09a7 */ /* 0x0005e600081004ff */
.L_x_119:
[----:B------:R-:W-:Y:S01]  /*7e70*/  R2UR UR6, R69 ;  /* 0x00000000450672ca */ /* 0x000fe200000e0000 */
[----:B------:R-:W-:Y:S01]  /*7e80*/  UIADD3 UR52, UPT, UPT, UR52, 0x2, URZ ;  /* 0x0000000234347890 */ /* 0x000fe2000fffe0ff */
[----:B------:R-:W-:Y:S02]  /*7e90*/  R2UR UR5, R55 ;  /* 0x00000000370572ca */ /* 0x000fe400000e0000 */
[----:B------:R-:W-:Y:S02]  /*7ea0*/  R2UR UR4, R56 ;  /* 0x00000000380472ca */ /* 0x000fe400000e0000 */
[----:B------:R-:W-:Y:S02]  /*7eb0*/  R2UR UR60, R67 ;  /* 0x00000000433c72ca */ /* 0x000fe400000e0000 */
[----:B------:R-:W-:Y:S02]  /*7ec0*/  ISETP.NE.AND P0, PT, R59, 0x2, PT ;  /* 0x000000023b00780c */ /* 0x000fe40003f05270 */
[----:B------:R-:W-:Y:S02]  /*7ed0*/  ISETP.NE.AND P1, PT, R22, 0x4, PT ;  /* 0x000000041600780c */ /* 0x000fe40003f25270 */
[----:B-1----:R-:W-:Y:S01]  /*7ee0*/  SEL R2, RZ, 0x1, P0 ;  /* 0x00000001ff027807 */ /* 0x002fe20000000000 */
[----:B------:R-:W-:Y:S01]  /*7ef0*/  UISETP.NE.AND UP0, UPT, UR6, URZ, UPT ;  /* 0x000000ff0600728c */ /* 0x000fe2000bf05270 */
[----:B--2---:R-:W-:Y:S01]  /*7f00*/  SEL R0, RZ, 0x1, P1 ;  /* 0x00000001ff007807 */ /* 0x004fe20000800000 */
[----:B------:R-:W-:Y:S01]  /*7f10*/  UIADD3 UR27, UPT, UPT, UR36, UR5, URZ ;  /* 0x00000005241b7290 */ /* 0x000fe2000fffe0ff */
[----:B------:R-:W-:Y:S01]  /*7f20*/  LOP3.LUT R60, R60, R2, RZ, 0x3c, !PT ;  /* 0x000000023c3c7212 */ /* 0x000fe200078e3cff */
[----:B------:R-:W-:Y:S01]  /*7f30*/  UIADD3 UR26, UPT, UPT, UR37, UR4, URZ ;  /* 0x00000004251a7290 */ /* 0x000fe2000fffe0ff */
[----:B------:R-:W-:Y:S02]  /*7f40*/  LOP3.LUT R61, R61, R0, RZ, 0x3c, !PT ;  /* 0x000000003d3d7212 */ /* 0x000fe400078e3cff */
[----:B------:R-:W-:Y:S02]  /*7f50*/  SEL R59, R59, RZ, P0 ;  /* 0x000000ff3b3b7207 */ /* 0x000fe40000000000 */
[----:B------:R-:W-:Y:S01]  /*7f60*/  SEL R22, R22, RZ, P1 ;  /* 0x000000ff16167207 */ /* 0x000fe20000800000 */
[----:B------:R-:W-:Y:S06]  /*7f70*/  BRA.U UP0, `(.L_x_120) ;  /* 0xffffffd900b07547 */ /* 0x000fec000b83ffff */
[----:B------:R-:W-:-:S13]  /*7f80*/  R2UR UR4, R57 ;  /* 0x00000000390472ca */ /* 0x000fda00000e0000 */
[----:B------:R-:W-:-:S09]  /*7f90*/  UISETP.NE.AND UP0, UPT, UR4, URZ, UPT ;  /* 0x000000ff0400728c */ /* 0x000fd2000bf05270 */
[----:B------:R-:W-:Y:S05]  /*7fa0*/  BRA.U !UP0, `(.L_x_121) ;  /* 0x0000000108487547 */ /* 0x000fea000b800000 */
[----:B------:R-:W1:Y:S02]  /*7fb0*/  LDCU.64 UR4, c[0x0][0x890] ;  /* 0x00011200ff0477ac */ /* 0x000e640008000a00 */
[----:B-1----:R-:W-:-:S04]  /*7fc0*/  UISETP.NE.U32.AND UP0, UPT, UR4, URZ, UPT ;  /* 0x000000ff0400728c */ /* 0x002fc8000bf05070 */
[----:B------:R-:W-:-:S09]  /*7fd0*/  UISETP.NE.AND.EX UP0, UPT, UR5, URZ, UPT, UP0 ;  /* 0x000000ff0500728c */ /* 0x000fd2000bf05300 */
[----:B------:R-:W-:Y:S05]  /*7fe0*/  BRA.U UP0, `(.L_x_122) ;  /* 0x00000001000c7547 */ /* 0x000fea000b800000 */
[----:B------:R-:W-:-:S13]  /*7ff0*/  FSETP.NEU.AND P0, PT, R26, RZ, PT ;  /* 0x000000ff1a00720b */ /* 0x000fda0003f0d000 */
[----:B------:R-:W-:Y:S05]  /*8000*/  @!P0 EXIT ;  /* 0x000000000000894d */ /* 0x000fea0003800000 */
[----:B------:R-:W-:Y:S05]  /*8010*/  BRA `(.L_x_121) ;  /* 0x00000000002c7947 */ /* 0x000fea0003800000 */
.L_x_122:
[----:B------:R-:W-:Y:S01]  /*8020*/  ISETP.NE.AND P0, PT, R58, RZ, PT ;  /* 0x000000ff3a00720c */ /* 0x000fe20003f05270 */
[----:B------:R-:W-:-:S12]  /*8030*/  BSSY.RECONVERGENT B0, `(.L_x_121) ;  /* 0x0000009000007945 */ /* 0x000fd80003800200 */
[----:B------:R-:W-:Y:S05]  /*8040*/  @P0 BRA `(.L_x_123) ;  /* 0x0000000000140947 */ /* 0x000fea0003800000 */
[----:B------:R-:W1:Y:S02]  /*8050*/  LDCU.64 UR4, c[0x0][0x888] ;  /* 0x00011100ff0477ac */ /* 0x000e640008000a00 */
[----:B-1----:R-:W-:-:S04]  /*8060*/  ISETP.NE.U32.AND P0, PT, RZ, UR4, PT ;  /* 0x00000004ff007c0c */ /* 0x002fc8000bf05070 */
[----:B------:R-:W-:-:S13]  /*8070*/  ISETP.NE.AND.EX P0, PT, RZ, UR5, PT, P0 ;  /* 0x00000005ff007c0c */ /* 0x000fda000bf05300 */
[----:B------:R-:W-:Y:S05]  /*8080*/  @!P0 EXIT ;  /* 0x000000000000894d */ /* 0x000fea0003800000 */
[----:B------:R-:W-:Y:S05]  /*8090*/  BRA `(.L_x_124) ;  /* 0x0000000000087947 */ /* 0x000fea0003800000 */
.L_x_123:
[----:B------:R-:W-:-:S13]  /*80a0*/  FSETP.NEU.AND P0, PT, R26, RZ, PT ;  /* 0x000000ff1a00720b */ /* 0x000fda0003f0d000 */
[----:B------:R-:W-:Y:S05]  /*80b0*/  @!P0 EXIT ;  /* 0x000000000000894d */ /* 0x000fea0003800000 */
.L_x_124:
[----:B------:R-:W-:Y:S05]  /*80c0*/  BSYNC.RECONVERGENT B0 ;  /* 0x0000000000007941 */ /* 0x000fea0003800200 */
.L_x_121:
[----:B------:R-:W-:Y:S01]  /*80d0*/  ULEA UR4, UR47, UR43, 0x3 ;  /* 0x0000002b2f047291 */ /* 0x000fe2000f8e18ff */
[----:B------:R-:W-:-:S04]  /*80e0*/  DEPBAR.LE SB0, 0x0 ;  /* 0x000080000000791a */ /* 0x000fc80000000000 */
[----:B------:R-:W-:-:S04]  /*80f0*/  UIADD3 UR4, UPT, UPT, UR4, 0x48, URZ ;  /* 0x0000004804047890 */ /* 0x000fc8000fffe0ff */
[----:B------:R-:W-:-:S09]  /*8100*/  UPRMT UR4, UR55, 0x654, UR4 ;  /* 0x0000065437047896 */ /* 0x000fd20008000004 */
[----:B------:R-:W-:Y:S01]  /*8110*/  SYNCS.ARRIVE.TRANS64.RED.A1T0 RZ, [UR4], RZ ;  /* 0x000000ffffff79a7 */ /* 0x000fe20008100404 */
[----:B------:R-:W-:Y:S05]  /*8120*/  EXIT ;  /* 0x000000000000794d */ /* 0x000fea0003800000 */
.L_x_24:
[----:B---3--:R3:W4:Y:S02]  /*8130*/  SYNCS.PHASECHK.TRANS64.TRYWAIT P0, [R0+URZ+0xe0], R2 ;  /* 0x0000e002000075a7 */ /* 0x00872400080011ff */
[----:B----4-:R-:W-:Y:S05]  /*8140*/  @!P0 NANOSLEEP.SYNCS 0x989680 ;  /* 0x009896800000895d */ /* 0x010fea0003900000 */
[----:B------:R-:W4:Y:S02]  /*8150*/  @!P0 SYNCS.PHASECHK.TRANS64 P0, [R0+URZ+0xe0], R2 ;  /* 0x0000e002000085a7 */ /* 0x000f2400080010ff */
[----:B----4-:R-:W-:Y:S05]  /*8160*/  @!P0 BRA `(.L_x_24) ;  /* 0xfffffffc00f08947 */ /* 0x010fea000383ffff */
[----:B------:R-:W-:Y:S05]  /*8170*/  BRA `(.L_x_125) ;  /* 0xffffff9400b47947 */ /* 0x000fea000383ffff */
.L_x_27:
[----:B--2---:R-:W-:-:S07]  /*8180*/  MOV R0, UR57 ;  /* 0x0000003900007c02 */ /* 0x004fce0008000f00 */
.L_x_126:
[----:B--2---:R2:W3:Y:S02]  /*8190*/  SYNCS.PHASECHK.TRANS64.TRYWAIT P0, [R0+URZ+0x18], R3 ;  /* 0x00001803000075a7 */ /* 0x0044e400080011ff */
[----:B---3--:R-:W-:Y:S05]  /*81a0*/  @!P0 NANOSLEEP.SYNCS 0x989680 ;  /* 0x009896800000895d */ /* 0x008fea0003900000 */
[----:B------:R-:W3:Y:S02]  /*81b0*/  @!P0 SYNCS.PHASECHK.TRANS64 P0, [R0+URZ+0x18], R3 ;  /* 0x00001803000085a7 */ /* 0x000ee400080010ff */
[----:B---3--:R-:W-:Y:S05]  /*81c0*/  @!P0 BRA `(.L_x_126) ;  /* 0xfffffffc00f08947 */ /* 0x008fea000383ffff */
[----:B------:R-:W-:Y:S05]  /*81d0*/  BRA `(.L_x_26) ;  /* 0xffffff9400fc7947 */ /* 0x000fea000383ffff */
.L_x_36:
[----:B-1----:R-:W-:-:S07]  /*81e0*/  MOV R0, UR57 ;  /* 0x0000003900007c02 */ /* 0x002fce0008000f00 */
.L_x_127:
[----:B-1----:R1:W2:Y:S02]  /*81f0*/  SYNCS.PHASECHK.TRANS64.TRYWAIT P0, [R0+URZ+0x18], R3 ;  /* 0x00001803000075a7 */ /* 0x0022a400080011ff */
[----:B--2---:R-:W-:Y:S05]  /*8200*/  @!P0 NANOSLEEP.SYNCS 0x989680 ;  /* 0x009896800000895d */ /* 0x004fea0003900000 */
[----:B------:R-:W2:Y:S02]  /*8210*/  @!P0 SYNCS.PHASECHK.TRANS64 P0, [R0+URZ+0x18], R3 ;  /* 0x00001803000085a7 */ /* 0x000ea400080010ff */
[----:B--2---:R-:W-:Y:S05]  /*8220*/  @!P0 BRA `(.L_x_127) ;  /* 0xfffffffc00f08947 */ /* 0x004fea000383ffff */
[----:B------:R-:W-:Y:S05]  /*8230*/  BRA `(.L_x_35) ;  /* 0xffffff9c00547947 */ /* 0x000fea000383ffff */
.L_x_43:
[----:B-1----:R1:W4:Y:S02]  /*8240*/  SYNCS.PHASECHK.TRANS64.TRYWAIT P0, [R3+URZ+0x70], R0 ;  /* 0x00007000030075a7 */ /* 0x00232400080011ff */
[----:B----4-:R-:W-:Y:S05]  /*8250*/  @!P0 NANOSLEEP.SYNCS 0x989680 ;  /* 0x009896800000895d */ /* 0x010fea0003900000 */
[----:B------:R-:W4:Y:S02]  /*8260*/  @!P0 SYNCS.PHASECHK.TRANS64 P0, [R3+URZ+0x70], R0 ;  /* 0x00007000030085a7 */ /* 0x000f2400080010ff */
[----:B----4-:R-:W-:Y:S05]  /*8270*/  @!P0 BRA `(.L_x_43) ;  /* 0xfffffffc00f08947 */ /* 0x010fea000383ffff */
[----:B------:R-:W-:Y:S05]  /*8280*/  BRA `(.L_x_128) ;  /* 0xffffffa0008c7947 */ /* 0x000fea000383ffff */
.L_x_47:
[----:B------:R-:W-:-:S07]  /*8290*/  MOV R0, UR4 ;  /* 0x0000000400007c02 */ /* 0x000fce0008000f00 */
.L_x_129:
[----:B-1----:R1:W2:Y:S02]  /*82a0*/  SYNCS.PHASECHK.TRANS64.TRYWAIT P0, [R0+URZ], R2 ;  /* 0x00000002000075a7 */ /* 0x0022a400080011ff */
[----:B--2---:R-:W-:Y:S05]  /*82b0*/  @!P0 NANOSLEEP.SYNCS 0x989680 ;  /* 0x009896800000895d */ /* 0x004fea0003900000 */
[----:B------:R-:W2:Y:S02]  /*82c0*/  @!P0 SYNCS.PHASECHK.TRANS64 P0, [R0+URZ], R2 ;  /* 0x00000002000085a7 */ /* 0x000ea400080010ff */
[----:B--2---:R-:W-:Y:S05]  /*82d0*/  @!P0 BRA `(.L_x_129) ;  /* 0xfffffffc00f08947 */ /* 0x004fea000383ffff */
[----:B------:R-:W-:Y:S05]  /*82e0*/  BRA `(.L_x_130) ;  /* 0xffffffa800387947 */ /* 0x000fea000383ffff */
.L_x_48:
[----:B------:R-:W-:-:S07]  /*82f0*/  MOV R0, UR5 ;  /* 0x0000000500007c02 */ /* 0x000fce0008000f00 */
.L_x_131:
[----:B-1----:R1:W2:Y:S02]  /*8300*/  SYNCS.PHASECHK.TRANS64.TRYWAIT P0, [R0+URZ], R2 ;  /* 0x00000002000075a7 */ /* 0x0022a400080011ff */
[----:B--2---:R-:W-:Y:S05]  /*8310*/  @!P0 NANOSLEEP.SYNCS 0x989680 ;  /* 0x009896800000895d */ /* 0x004fea0003900000 */
[----:B------:R-:W2:Y:S02]  /*8320*/  @!P0 SYNCS.PHASECHK.TRANS64 P0, [R0+URZ], R2 ;  /* 0x00000002000085a7 */ /* 0x000ea400080010ff */
[----:B--2---:R-:W-:Y:S05]  /*8330*/  @!P0 BRA `(.L_x_131) ;  /* 0xfffffffc00f08947 */ /* 0x004fea000383ffff */
[----:B------:R-:W-:Y:S05]  /*8340*/  BRA `(.L_x_132) ;  /* 0xffffffa800447947 */ /* 0x000fea000383ffff */
.L_x_51:
[----:B--2---:R2:W3:Y:S02]  /*8350*/  SYNCS.PHASECHK.TRANS64.TRYWAIT P0, [R2+URZ+0xd0], R4 ;  /* 0x0000d004020075a7 */ /* 0x0044e400080011ff */
[----:B---3--:R-:W-:Y:S05]  /*8360*/  @!P0 NANOSLEEP.SYNCS 0x989680 ;  /* 0x009896800000895d */ /* 0x008fea0003900000 */
[----:B------:R-:W3:Y:S02]  /*8370*/  @!P0 SYNCS.PHASECHK.TRANS64 P0, [R2+URZ+0xd0], R4 ;  /* 0x0000d004020085a7 */ /* 0x000ee400080010ff */
[----:B---3--:R-:W-:Y:S05]  /*8380*/  @!P0 BRA `(.L_x_51) ;  /* 0xfffffffc00f08947 */ /* 0x008fea000383ffff */
[----:B------:R-:W-:Y:S05]  /*8390*/  BRA `(.L_x_133) ;  /* 0xffffffa800a07947 */ /* 0x000fea000383ffff */
.L_x_52:
[----:B------:R-:W-:-:S07]  /*83a0*/  MOV R2, UR4 ;  /* 0x0000000400027c02 */ /* 0x000fce0008000f00 */
.L_x_134:
[----:B--2---:R2:W3:Y:S02]  /*83b0*/  SYNCS.PHASECHK.TRANS64.TRYWAIT P0, [R2+URZ+0x80], R5 ;  /* 0x00008005020075a7 */ /* 0x0044e400080011ff */
[----:B---3--:R-:W-:Y:S05]  /*83c0*/  @!P0 NANOSLEEP.SYNCS 0x989680 ;  /* 0x009896800000895d */ /* 0x008fea0003900000 */
[----:B------:R-:W3:Y:S02]  /*83d0*/  @!P0 SYNCS.PHASECHK.TRANS64 P0, [R2+URZ+0x80], R5 ;  /* 0x00008005020085a7 */ /* 0x000ee400080010ff */
[----:B---3--:R-:W-:Y:S05]  /*83e0*/  @!P0 BRA `(.L_x_134) ;  /* 0xfffffffc00f08947 */ /* 0x008fea000383ffff */
[----:B------:R-:W-:Y:S05]  /*83f0*/  BRA `(.L_x_135) ;  /* 0xffffffa800b07947 */ /* 0x000fea000383ffff */
.L_x_53:
[----:B--2---:R2:W3:Y:S02]  /*8400*/  SYNCS.PHASECHK.TRANS64.TRYWAIT P1, [R2+URZ+0x70], R4 ;  /* 0x00007004020075a7 */ /* 0x0044e400080211ff */
[----:B---3--:R-:W-:Y:S05]  /*8410*/  @!P1 NANOSLEEP.SYNCS 0x989680 ;  /* 0x009896800000995d */ /* 0x008fea0003900000 */
[----:B------:R-:W3:Y:S02]  /*8420*/  @!P1 SYNCS.PHASECHK.TRANS64 P1, [R2+URZ+0x70], R4 ;  /* 0x00007004020095a7 */ /* 0x000ee400080210ff */
[----:B---3--:R-:W-:Y:S05]  /*8430*/  @!P1 BRA `(.L_x_53) ;  /* 0xfffffffc00f09947 */ /* 0x008fea000383ffff */
[----:B------:R-:W-:Y:S05]  /*8440*/  BRA `(.L_x_136) ;  /* 0xffffffa800e07947 */ /* 0x000fea000383ffff */
.L_x_56:
[----:B------:R-:W-:-:S07]  /*8450*/  MOV R0, UR4 ;  /* 0x0000000400007c02 */ /* 0x000fce0008000f00 */
.L_x_137:
[----:B--2---:R2:W3:Y:S02]  /*8460*/  SYNCS.PHASECHK.TRANS64.TRYWAIT P0, [R0+URZ+0x80], R2 ;  /* 0x00008002000075a7 */ /* 0x0044e400080011ff */
[----:B---3--:R-:W-:Y:S05]  /*8470*/  @!P0 NANOSLEEP.SYNCS 0x989680 ;  /* 0x009896800000895d */ /* 0x008fea0003900000 */
[----:B------:R-:W3:Y:S02]  /*8480*/  @!P0 SYNCS.PHASECHK.TRANS64 P0, [R0+URZ+0x80], R2 ;  /* 0x00008002000085a7 */ /* 0x000ee400080010ff */
[----:B---3--:R-:W-:Y:S05]  /*8490*/  @!P0 BRA `(.L_x_137) ;  /* 0xfffffffc00f08947 */ /* 0x008fea000383ffff */
[----:B------:R-:W-:Y:S05]  /*84a0*/  BRA `(.L_x_55) ;  /* 0xffffffac00347947 */ /* 0x000fea000383ffff */
.L_x_63:
[----:B-1----:R1:W2:Y:S02]  /*84b0*/  SYNCS.PHASECHK.TRANS64.TRYWAIT P1, [R0+URZ+0x70], R2 ;  /* 0x00007002000075a7 */ /* 0x0022a400080211ff */
[----:B--2---:R-:W-:Y:S05]  /*84c0*/  @!P1 NANOSLEEP.SYNCS 0x989680 ;  /* 0x009896800000995d */ /* 0x004fea0003900000 */
[----:B------:R-:W2:Y:S02]  /*84d0*/  @!P1 SYNCS.PHASECHK.TRANS64 P1, [R0+URZ+0x70], R2 ;  /* 0x00007002000095a7 */ /* 0x000ea400080210ff */
[----:B--2---:R-:W-:Y:S05]  /*84e0*/  @!P1 BRA `(.L_x_63) ;  /* 0xfffffffc00f09947 */ /* 0x004fea000383ffff */
[----:B------:R-:W-:Y:S05]  /*84f0*/  BRA `(.L_x_138) ;  /* 0xffffffb0009c7947 */ /* 0x000fea000383ffff */
.L_x_64:
[----:B------:R-:W-:-:S13]  /*8500*/  R2UR UR4, R13 ;  /* 0x000000000d0472ca */ /* 0x000fda00000e0000 */
[----:B------:R-:W-:-:S07]  /*8510*/  MOV R2, UR4 ;  /* 0x0000000400027c02 */ /* 0x000fce0008000f00 */
.L_x_139:
[----:B-1----:R1:W2:Y:S02]  /*8520*/  SYNCS.PHASECHK.TRANS64.TRYWAIT P0, [R2+URZ+0xb0], R0 ;  /* 0x0000b000020075a7 */ /* 0x0022a400080011ff */
[----:B--2---:R-:W-:Y:S05]  /*8530*/  @!P0 NANOSLEEP.SYNCS 0x989680 ;  /* 0x009896800000895d */ /* 0x004fea0003900000 */
[----:B------:R-:W2:Y:S02]  /*8540*/  @!P0 SYNCS.PHASECHK.TRANS64 P0, [R2+URZ+0xb0], R0 ;  /* 0x0000b000020085a7 */ /* 0x000ea400080010ff */
[----:B--2---:R-:W-:Y:S05]  /*8550*/  @!P0 BRA `(.L_x_139) ;  /* 0xfffffffc00f08947 */ /* 0x004fea000383ffff */
[----:B------:R-:W-:Y:S05]  /*8560*/  BRA `(.L_x_140) ;  /* 0xffffffb000f07947 */ /* 0x000fea000383ffff */
.L_x_67:
[----:B------:R-:W-:Y:S07]  /*8570*/  MOV R0, UR5 ;  /* 0x0000000500007c02 */ /* 0x000fee0008000f00 */
.L_x_141:
[----:B-1----:R1:W2:Y:S02]  /*8580*/  SYNCS.PHASECHK.TRANS64.TRYWAIT P0, [R0+URZ], R2 ;  /* 0x00000002000075a7 */ /* 0x0022a400080011ff */
[----:B--2---:R-:W-:Y:S05]  /*8590*/  @!P0 NANOSLEEP.SYNCS 0x989680 ;  /* 0x009896800000895d */ /* 0x004fea0003900000 */
[----:B------:R-:W2:Y:S02]  /*85a0*/  @!P0 SYNCS.PHASECHK.TRANS64 P0, [R0+URZ], R2 ;  /* 0x00000002000085a7 */ /* 0x000ea400080010ff */
[----:B--2---:R-:W-:Y:S05]  /*85b0*/  @!P0 BRA `(.L_x_141) ;  /* 0xfffffffc00f08947 */ /* 0x004fea000383ffff */
[----:B------:R-:W-:Y:S05]  /*85c0*/  BRA `(.L_x_66) ;  /* 0xffffffb4000c7947 */ /* 0x000fea000383ffff */
.L_x_70:
[----:B------:R-:W-:-:S07]  /*85d0*/  MOV R0, UR4 ;  /* 0x0000000400007c02 */ /* 0x000fce0008000f00 */
.L_x_142:
[----:B--2---:R2:W3:Y:S02]  /*85e0*/  SYNCS.PHASECHK.TRANS64.TRYWAIT P0, [R0+URZ], R2 ;  /* 0x00000002000075a7 */ /* 0x0044e400080011ff */
[----:B---3--:R-:W-:Y:S05]  /*85f0*/  @!P0 NANOSLEEP.SYNCS 0x989680 ;  /* 0x009896800000895d */ /* 0x008fea0003900000 */
[----:B------:R-:W3:Y:S02]  /*8600*/  @!P0 SYNCS.PHASECHK.TRANS64 P0, [R0+URZ], R2 ;  /* 0x00000002000085a7 */ /* 0x000ee400080010ff */
[----:B---3--:R-:W-:Y:S05]  /*8610*/  @!P0 BRA `(.L_x_142) ;  /* 0xfffffffc00f08947 */ /* 0x008fea000383ffff */
[----:B------:R-:W-:Y:S05]  /*8620*/  BRA `(.L_x_143) ;  /* 0xffffffbc00187947 */ /* 0x000fea000383ffff */
.L_x_71:
[----:B------:R-:W-:-:S07]  /*8630*/  MOV R0, UR5 ;  /* 0x0000000500007c02 */ /* 0x000fce0008000f00 */
.L_x_144:
[----:B-1----:R1:W2:Y:S02]  /*8640*/  SYNCS.PHASECHK.TRANS64.TRYWAIT P0, [R0+URZ], R3 ;  /* 0x00000003000075a7 */ /* 0x0022a400080011ff */
[----:B--2---:R-:W-:Y:S05]  /*8650*/  @!P0 NANOSLEEP.SYNCS 0x989680 ;  /* 0x009896800000895d */ /* 0x004fea0003900000 */
[----:B------:R-:W2:Y:S02]  /*8660*/  @!P0 SYNCS.PHASECHK.TRANS64 P0, [R0+URZ], R3 ;  /* 0x00000003000085a7 */ /* 0x000ea400080010ff */
[----:B--2---:R-:W-:Y:S05]  /*8670*/  @!P0 BRA `(.L_x_144) ;  /* 0xfffffffc00f08947 */ /* 0x004fea000383ffff */
[----:B------:R-:W-:Y:S05]  /*8680*/  BRA `(.L_x_145) ;  /* 0xffffffbc00247947 */ /* 0x000fea000383ffff */
.L_x_72:
[----:B------:R-:W-:-:S07]  /*8690*/  MOV R0, UR5 ;  /* 0x0000000500007c02 */ /* 0x000fce0008000f00 */
.L_x_146:
[----:B-1----:R1:W2:Y:S02]  /*86a0*/  SYNCS.PHASECHK.TRANS64.TRYWAIT P0, [R0+URZ], R3 ;  /* 0x00000003000075a7 */ /* 0x0022a400080011ff */
[----:B--2---:R-:W-:Y:S05]  /*86b0*/  @!P0 NANOSLEEP.SYNCS 0x989680 ;  /* 0x009896800000895d */ /* 0x004fea0003900000 */
[----:B------:R-:W2:Y:S02]  /*86c0*/  @!P0 SYNCS.PHASECHK.TRANS64 P0, [R0+URZ], R3 ;  /* 0x00000003000085a7 */ /* 0x000ea400080010ff */
[----:B--2---:R-:W-:Y:S05]  /*86d0*/  @!P0 BRA `(.L_x_146) ;  /* 0xfffffffc00f08947 */ /* 0x004fea000383ffff */
[----:B------:R-:W-:Y:S05]  /*86e0*/  BRA `(.L_x_147) ;  /* 0xffffffbc00307947 */ /* 0x000fea000383ffff */
.L_x_73:
[----:B-1----:R-:W-:-:S07]  /*86f0*/  MOV R0, UR4 ;  /* 0x0000000400007c02 */ /* 0x002fce0008000f00 */
.L_x_148:
[----:B-1----:R1:W2:Y:S02]  /*8700*/  SYNCS.PHASECHK.TRANS64.TRYWAIT P0, [R0+URZ], R2 ;  /* 0x00000002000075a7 */ /* 0x0022a400080011ff */
[----:B--2---:R-:W-:Y:S05]  /*8710*/  @!P0 NANOSLEEP.SYNCS 0x989680 ;  /* 0x009896800000895d */ /* 0x004fea0003900000 */
[----:B------:R-:W2:Y:S02]  /*8720*/  @!P0 SYNCS.PHASECHK.TRANS64 P0, [R0+URZ], R2 ;  /* 0x00000002000085a7 */ /* 0x000ea400080010ff */
[----:B--2---:R-:W-:Y:S05]  /*8730*/  @!P0 BRA `(.L_x_148) ;  /* 0xfffffffc00f08947 */ /* 0x004fea000383ffff */
[----:B------:R-:W-:Y:S05]  /*8740*/  BRA `(.L_x_149) ;  /* 0xffffffbc003c7947 */ /* 0x000fea000383ffff */
.L_x_78:
[----:B--2---:R2:W3:Y:S02]  /*8750*/  SYNCS.PHASECHK.TRANS64.TRYWAIT P0, [R8+URZ+0x70], R0 ;  /* 0x00007000080075a7 */ /* 0x0044e400080011ff */
[----:B---3--:R-:W-:Y:S05]  /*8760*/  @!P0 NANOSLEEP.SYNCS 0x989680 ;  /* 0x009896800000895d */ /* 0x008fea0003900000 */
[----:B------:R-:W3:Y:S02]  /*8770*/  @!P0 SYNCS.PHASECHK.TRANS64 P0, [R8+URZ+0x70], R0 ;  /* 0x00007000080085a7 */ /* 0x000ee400080010ff */
[----:B---3--:R-:W-:Y:S05]  /*8780*/  @!P0 BRA `(.L_x_78) ;  /* 0xfffffffc00f08947 */ /* 0x008fea000383ffff */
[----:B------:R-:W-:Y:S05]  /*8790*/  BRA `(.L_x_150) ;  /* 0xffffffc000647947 */ /* 0x000fea000383ffff */
.L_x_81:
[----:B--2---:R-:W-:Y:S07]  /*87a0*/  MOV R0, UR24 ;  /* 0x0000001800007c02 */ /* 0x004fee0008000f00 */
.L_x_151:
[----:B--2---:R2:W3:Y:S02]  /*87b0*/  SYNCS.PHASECHK.TRANS64.TRYWAIT P1, [R0+URZ+0x68], R2 ;  /* 0x00006802000075a7 */ /* 0x0044e400080211ff */
[----:B---3--:R-:W-:Y:S05]  /*87c0*/  @!P1 NANOSLEEP.SYNCS 0x989680 ;  /* 0x009896800000995d */ /* 0x008fea0003900000 */
[----:B------:R-:W3:Y:S02]  /*87d0*/  @!P1 SYNCS.PHASECHK.TRANS64 P1, [R0+URZ+0x68], R2 ;  /* 0x00006802000095a7 */ /* 0x000ee400080210ff */
[----:B---3--:R-:W-:Y:S05]  /*87e0*/  @!P1 BRA `(.L_x_151) ;  /* 0xfffffffc00f09947 */ /* 0x008fea000383ffff */
[----:B------:R-:W-:Y:S05]  /*87f0*/  BRA `(.L_x_80) ;  /* 0xffffffc400dc7947 */ /* 0x000fea000383ffff */
.L_x_84:
[----:B------:R-:W-:Y:S07]  /*8800*/  MOV R0, UR4 ;  /* 0x0000000400007c02 */ /* 0x000fee0008000f00 */
.L_x_152:
[----:B--2---:R2:W3:Y:S02]  /*8810*/  SYNCS.PHASECHK.TRANS64.TRYWAIT P0, [R0+URZ+0x48], R2 ;  /* 0x00004802000075a7 */ /* 0x0044e400080011ff */
[----:B---3--:R-:W-:Y:S05]  /*8820*/  @!P0 NANOSLEEP.SYNCS 0x989680 ;  /* 0x009896800000895d */ /* 0x008fea0003900000 */
[----:B------:R-:W3:Y:S02]  /*8830*/  @!P0 SYNCS.PHASECHK.TRANS64 P0, [R0+URZ+0x48], R2 ;  /* 0x00004802000085a7 */ /* 0x000ee400080010ff */
[----:B---3--:R-:W-:Y:S05]  /*8840*/  @!P0 BRA `(.L_x_152) ;  /* 0xfffffffc00f08947 */ /* 0x008fea000383ffff */
[----:B------:R-:W-:Y:S05]  /*8850*/  BRA `(.L_x_153) ;  /* 0xffffffc800387947 */ /* 0x000fea000383ffff */
.L_x_85:
[----:B------:R-:W-:Y:S07]  /*8860*/  MOV R2, UR5 ;  /* 0x0000000500027c02 */ /* 0x000fee0008000f00 */
.L_x_154:
[----:B--2---:R2:W3:Y:S02]  /*8870*/  SYNCS.PHASECHK.TRANS64.TRYWAIT P0, [R2+URZ+0x48], R0 ;  /* 0x00004800020075a7 */ /* 0x0044e400080011ff */
[----:B---3--:R-:W-:Y:S05]  /*8880*/  @!P0 NANOSLEEP.SYNCS 0x989680 ;  /* 0x009896800000895d */ /* 0x008fea0003900000 */
[----:B------:R-:W3:Y:S02]  /*8890*/  @!P0 SYNCS.PHASECHK.TRANS64 P0, [R2+URZ+0x48], R0 ;  /* 0x00004800020085a7 */ /* 0x000ee400080010ff */
[----:B---3--:R-:W-:Y:S05]  /*88a0*/  @!P0 BRA `(.L_x_154) ;  /* 0xfffffffc00f08947 */ /* 0x008fea000383ffff */
[----:B------:R-:W-:Y:S05]  /*88b0*/  BRA `(.L_x_155) ;  /* 0xffffffc800a07947 */ /* 0x000fea000383ffff */
.L_x_87:
[----:B------:R-:W-:-:S07]  /*88c0*/  MOV R0, UR4 ;  /* 0x0000000400007c02 */ /* 0x000fce0008000f00 */
.L_x_156:
[----:B---3--:R3:W4:Y:S02]  /*88d0*/  SYNCS.PHASECHK.TRANS64.TRYWAIT P0, [R0+URZ], R2 ;  /* 0x00000002000075a7 */ /* 0x00872400080011ff */
[----:B----4-:R-:W-:Y:S05]  /*88e0*/  @!P0 NANOSLEEP.SYNCS 0x989680 ;  /* 0x009896800000895d */ /* 0x010fea0003900000 */
[----:B------:R-:W4:Y:S02]  /*88f0*/  @!P0 SYNCS.PHASECHK.TRANS64 P0, [R0+URZ], R2 ;  /* 0x00000002000085a7 */ /* 0x000f2400080010ff */
[----:B----4-:R-:W-:Y:S05]  /*8900*/  @!P0 BRA `(.L_x_156) ;  /* 0xfffffffc00f08947 */ /* 0x010fea000383ffff */
[----:B------:R-:W-:Y:S05]  /*8910*/  BRA `(.L_x_157) ;  /* 0xffffffcc00347947 */ /* 0x000fea000383ffff */
.L_x_88:
[----:B------:R-:W-:-:S07]  /*8920*/  MOV R0, UR5 ;  /* 0x0000000500007c02 */ /* 0x000fce0008000f00 */
.L_x_158:
[----:B--2---:R2:W3:Y:S02]  /*8930*/  SYNCS.PHASECHK.TRANS64.TRYWAIT P0, [R0+URZ], R2 ;  /* 0x00000002000075a7 */ /* 0x0044e400080011ff */
[----:B---3--:R-:W-:Y:S05]  /*8940*/  @!P0 NANOSLEEP.SYNCS 0x989680 ;  /* 0x009896800000895d */ /* 0x008fea0003900000 */
[----:B------:R-:W3:Y:S02]  /*8950*/  @!P0 SYNCS.PHASECHK.TRANS64 P0, [R0+URZ], R2 ;  /* 0x00000002000085a7 */ /* 0x000ee400080010ff */
[----:B---3--:R-:W-:Y:S05]  /*8960*/  @!P0 BRA `(.L_x_158) ;  /* 0xfffffffc00f08947 */ /* 0x008fea000383ffff */
[----:B------:R-:W-:Y:S05]  /*8970*/  BRA `(.L_x_159) ;  /* 0xffffffcc00407947 */ /* 0x000fea000383ffff */
.L_x_90:
[----:B-1----:R1:W2:Y:S02]  /*8980*/  SYNCS.PHASECHK.TRANS64.TRYWAIT P0, [R0+URZ+0x70], R2 ;  /* 0x00007002000075a7 */ /* 0x0022a400080011ff */
[----:B--2---:R-:W-:Y:S05]  /*8990*/  @!P0 NANOSLEEP.SYNCS 0x989680 ;  /* 0x009896800000895d */ /* 0x004fea0003900000 */
[----:B------:R-:W2:Y:S02]  /*89a0*/  @!P0 SYNCS.PHASECHK.TRANS64 P0, [R0+URZ+0x70], R2 ;  /* 0x00007002000085a7 */ /* 0x000ea400080010ff */
[----:B--2---:R-:W-:Y:S05]  /*89b0*/  @!P0 BRA `(.L_x_90) ;  /* 0xfffffffc00f08947 */ /* 0x004fea000383ffff */
[----:B------:R-:W-:Y:S05]  /*89c0*/  BRA `(.L_x_160) ;  /* 0xffffffd000307947 */ /* 0x000fea000383ffff */
.L_x_100:
[----:B-1----:R1:W3:Y:S02]  /*89d0*/  SYNCS.PHASECHK.TRANS64.TRYWAIT P1, [R2+URZ+0x30], R0 ;  /* 0x00003000020075a7 */ /* 0x0022e400080211ff */
[----:B---3--:R-:W-:Y:S05]  /*89e0*/  @!P1 NANOSLEEP.SYNCS 0x989680 ;  /* 0x009896800000995d */ /* 0x008fea0003900000 */
[----:B------:R-:W3:Y:S02]  /*89f0*/  @!P1 SYNCS.PHASECHK.TRANS64 P1, [R2+URZ+0x30], R0 ;  /* 0x00003000020095a7 */ /* 0x000ee400080210ff */
[----:B---3--:R-:W-:Y:S05]  /*8a00*/  @!P1 BRA `(.L_x_100) ;  /* 0xfffffffc00f09947 */ /* 0x008fea000383ffff */
[----:B------:R-:W-:Y:S05]  /*8a10*/  BRA `(.L_x_99) ;  /* 0xffffffdc00b07947 */ /* 0x000fea000383ffff */
.L_x_102:
[----:B--2---:R2:W3:Y:S02]  /*8a20*/  SYNCS.PHASECHK.TRANS64.TRYWAIT P0, [R71+URZ+0x90], R3 ;  /* 0x00009003470075a7 */ /* 0x0044e400080011ff */
[----:B---3--:R-:W-:Y:S05]  /*8a30*/  @!P0 NANOSLEEP.SYNCS 0x989680 ;  /* 0x009896800000895d */ /* 0x008fea0003900000 */
[----:B------:R-:W3:Y:S02]  /*8a40*/  @!P0 SYNCS.PHASECHK.TRANS64 P0, [R71+URZ+0x90], R3 ;  /* 0x00009003470085a7 */ /* 0x000ee400080010ff */
[----:B---3--:R-:W-:Y:S05]  /*8a50*/  @!P0 BRA `(.L_x_102) ;  /* 0xfffffffc00f08947 */ /* 0x008fea000383ffff */
[----:B------:R-:W-:Y:S05]  /*8a60*/  BRA `(.L_x_101) ;  /* 0xffffffe000287947 */ /* 0x000fea000383ffff */
.L_x_113:
[----:B-1----:R1:W2:Y:S02]  /*8a70*/  SYNCS.PHASECHK.TRANS64.TRYWAIT P0, [R2+URZ+0x30], R74 ;  /* 0x0000304a020075a7 */ /* 0x0022a400080011ff */
[----:B--2---:R-:W-:Y:S05]  /*8a80*/  @!P0 NANOSLEEP.SYNCS 0x989680 ;  /* 0x009896800000895d */ /* 0x004fea0003900000 */
[----:B------:R-:W2:Y:S02]  /*8a90*/  @!P0 SYNCS.PHASECHK.TRANS64 P0, [R2+URZ+0x30], R74 ;  /* 0x0000304a020085a7 */ /* 0x000ea400080010ff */
[----:B--2---:R-:W-:Y:S05]  /*8aa0*/  @!P0 BRA `(.L_x_113) ;  /* 0xfffffffc00f08947 */ /* 0x004fea000383ffff */
[----:B------:R-:W-:Y:S05]  /*8ab0*/  BRA `(.L_x_112) ;  /* 0xffffffe800747947 */ /* 0x000fea000383ffff */
        .weak           $__internal_0_$__cuda_sm10x_tcgen05_guardrail_trap_col_being_dealloced_not_returned_by_alloc
        .type           $__internal_0_$__cuda_sm10x_tcgen05_guardrail_trap_col_being_dealloced_not_returned_by_alloc,@function
        .size           $__internal_0_$__cuda_sm10x_tcgen05_guardrail_trap_col_being_dealloced_not_returned_by_alloc,($__internal_1_$__cuda_sm10x_tcgen05_guardrail_trap_phase_invalid_during_alloc - $__internal_0_$__cuda_sm10x_tcgen05_guardrail_trap_col_being_dealloced_not_returned_by_alloc)
$__internal_0_$__cuda_sm10x_tcgen05_guardrail_trap_col_being_dealloced_not_returned_by_alloc:
[----:B------:R-:W-:Y:S05]  /*8ac0*/  BPT.TRAP 0x1 ;  /* 0x000000040000795c */ /* 0x000fea0000300000 */
[----:B------:R-:W-:-:S04]  /*8ad0*/  HFMA2 R3, -RZ, RZ, 0, 0 ;  /* 0x00000000ff037431 */ /* 0x000fc800000001ff */
[----:B------:R-:W-:Y:S05]  /*8ae0*/  RET.REL.NODEC R2 `(_ZN7cutlass13device_kernelINS_4gemm6kernel13GemmUniversalIN4cute5tupleIJiiiiEEENS1_10collective13CollectiveMmaINS1_35MainloopSm100TmaUmmaWarpSpecializedILi3ELi2ELi4ENS5_IJNS4_1CILi2EEENSA_ILi1EEESC_EEEEENS5_IJNSA_ILi64EEESF_NSA_ILi128EEEEEENS_10tfloat32_tENS5_IJlSC_lEEESI_SJ_NS4_8TiledMMAINS4_8MMA_AtomIJNS4_17SM100_MMA_TF32_SSISI_SI_fLi64ELi64ELNS4_4UMMA5MajorE0ELSO_0ELNSN_7ScaleInE0ELSP_0EEEEEENS4_6LayoutINS5_IJSC_SC_SC_EEENS5_IJNSA_ILi0EEESU_SU_EEEEENS5_IJNS4_10UnderscoreESX_SX_EEEEENS4_13SM90_TMA_LOADENS4_14ComposedLayoutINS4_7SwizzleILi3ELi4ELi3EEENS4_18smem_ptr_flag_bitsILi32EEENSS_INS5_IJNSA_ILi8EEENSA_ILi32EEEEEENS5_IJS17_SC_EEEEEEEvNS4_8identityENS4_23SM90_TMA_LOAD_MULTICASTES1B_vS1C_EENS_8epilogue10collective18CollectiveEpilogueINS1F_23Sm100TmaWarpSpecializedILi3ELi2ELi16ELb1ELb0EEEJSH_NS5_IJNSS_ISF_SC_EENSS_IS17_SC_EEEEESI_SJ_SI_SJ_NS1F_6fusion15FusionCallbacksIS1J_NS1N_17LinearCombinationISI_fSI_fLNS_15FloatRoundStyleE2EEESH_S1M_JEEENS4_5SM1004TMEM4LOAD26SM100_TMEM_LOAD_16dp128b8xES10_S1B_NS4_17SM75_U32x4_LDSM_NENS4_14SM90_TMA_STOREES1B_NS4_17SM90_U32x4_STSM_NENS4_39AutoVectorizingCopyWithAssumedAlignmentILi128EEEEEEvvEEEEvNT_6ParamsE) ;  /* 0xffffff7402447950 */ /* 0x000fea0003c3ffff */
        .weak           $__internal_1_$__cuda_sm10x_tcgen05_guardrail_trap_phase_invalid_during_alloc
        .type           $__internal_1_$__cuda_sm10x_tcgen05_guardrail_trap_phase_invalid_during_alloc,@function
        .size           $__internal_1_$__cuda_sm10x_tcgen05_guardrail_trap_phase_invalid_during_alloc,($__internal_2_$__cuda_sm10x_tcgen05_guardrail_trap_unallocated_columns_being_dealloced - $__internal_1_$__cuda_sm10x_tcgen05_guardrail_trap_phase_invalid_during_alloc)
$__internal_1_$__cuda_sm10x_tcgen05_guardrail_trap_phase_invalid_during_alloc:
[----:B------:R-:W-:Y:S05]  /*8af0*/  BPT.TRAP 0x1 ;  /* 0x000000040000795c */ /* 0x000fea0000300000 */
[----:B------:R-:W-:-:S04]  /*8b00*/  MOV R5, 0x0 ;  /* 0x0000000000057802 */ /* 0x000fc80000000f00 */
[----:B------:R-:W-:Y:S05]  /*8b10*/  RET.REL.NODEC R4 `(_ZN7cutlass13device_kernelINS_4gemm6kernel13GemmUniversalIN4cute5tupleIJiiiiEEENS1_10collective13CollectiveMmaINS1_35MainloopSm100TmaUmmaWarpSpecializedILi3ELi2ELi4ENS5_IJNS4_1CILi2EEENSA_ILi1EEESC_EEEEENS5_IJNSA_ILi64EEESF_NSA_ILi128EEEEEENS_10tfloat32_tENS5_IJlSC_lEEESI_SJ_NS4_8TiledMMAINS4_8MMA_AtomIJNS4_17SM100_MMA_TF32_SSISI_SI_fLi64ELi64ELNS4_4UMMA5MajorE0ELSO_0ELNSN_7ScaleInE0ELSP_0EEEEEENS4_6LayoutINS5_IJSC_SC_SC_EEENS5_IJNSA_ILi0EEESU_SU_EEEEENS5_IJNS4_10UnderscoreESX_SX_EEEEENS4_13SM90_TMA_LOADENS4_14ComposedLayoutINS4_7SwizzleILi3ELi4ELi3EEENS4_18smem_ptr_flag_bitsILi32EEENSS_INS5_IJNSA_ILi8EEENSA_ILi32EEEEEENS5_IJS17_SC_EEEEEEEvNS4_8identityENS4_23SM90_TMA_LOAD_MULTICASTES1B_vS1C_EENS_8epilogue10collective18CollectiveEpilogueINS1F_23Sm100TmaWarpSpecializedILi3ELi2ELi16ELb1ELb0EEEJSH_NS5_IJNSS_ISF_SC_EENSS_IS17_SC_EEEEESI_SJ_SI_SJ_NS1F_6fusion15FusionCallbacksIS1J_NS1N_17LinearCombinationISI_fSI_fLNS_15FloatRoundStyleE2EEESH_S1M_JEEENS4_5SM1004TMEM4LOAD26SM100_TMEM_LOAD_16dp128b8xES10_S1B_NS4_17SM75_U32x4_LDSM_NENS4_14SM90_TMA_STOREES1B_NS4_17SM90_U32x4_STSM_NENS4_39AutoVectorizingCopyWithAssumedAlignmentILi128EEEEEEvvEEEEvNT_6ParamsE) ;  /* 0xffffff7404387950 */ /* 0x000fea0003c3ffff */
        .weak           $__internal_2_$__cuda_sm10x_tcgen05_guardrail_trap_unallocated_columns_being_dealloced
        .type           $__internal_2_$__cuda_sm10x_tcgen05_guardrail_trap_unallocated_columns_being_dealloced,@function
        .size           $__internal_2_$__cuda_sm10x_tcgen05_guardrail_trap_unallocated_columns_being_dealloced,(.L_x_162 - $__internal_2_$__cuda_sm10x_tcgen05_guardrail_trap_unallocated_columns_being_dealloced)
$__internal_2_$__cuda_sm10x_tcgen05_guardrail_trap_unallocated_columns_being_dealloced:
[----:B------:R-:W-:Y:S05]  /*8b20*/  BPT.TRAP 0x1 ;  /* 0x000000040000795c */ /* 0x000fea0000300000 */
[----:B------:R-:W-:-:S04]  /*8b30*/  HFMA2 R3, -RZ, RZ, 0, 0 ;  /* 0x00000000ff037431 */ /* 0x000fc800000001ff */
[----:B------:R-:W-:Y:S05]  /*8b40*/  RET.REL.NODEC R2 `(_ZN7cutlass13device_kernelINS_4gemm6kernel13GemmUniversalIN4cute5tupleIJiiiiEEENS1_10collective13CollectiveMmaINS1_35MainloopSm100TmaUmmaWarpSpecializedILi3ELi2ELi4ENS5_IJNS4_1CILi2EEENSA_ILi1EEESC_EEEEENS5_IJNSA_ILi64EEESF_NSA_ILi128EEEEEENS_10tfloat32_tENS5_IJlSC_lEEESI_SJ_NS4_8TiledMMAINS4_8MMA_AtomIJNS4_17SM100_MMA_TF32_SSISI_SI_fLi64ELi64ELNS4_4UMMA5MajorE0ELSO_0ELNSN_7ScaleInE0ELSP_0EEEEEENS4_6LayoutINS5_IJSC_SC_SC_EEENS5_IJNSA_ILi0EEESU_SU_EEEEENS5_IJNS4_10UnderscoreESX_SX_EEEEENS4_13SM90_TMA_LOADENS4_14ComposedLayoutINS4_7SwizzleILi3ELi4ELi3EEENS4_18smem_ptr_flag_bitsILi32EEENSS_INS5_IJNSA_ILi8EEENSA_ILi32EEEEEENS5_IJS17_SC_EEEEEEEvNS4_8identityENS4_23SM90_TMA_LOAD_MULTICASTES1B_vS1C_EENS_8epilogue10collective18CollectiveEpilogueINS1F_23Sm100TmaWarpSpecializedILi3ELi2ELi16ELb1ELb0EEEJSH_NS5_IJNSS_ISF_SC_EENSS_IS17_SC_EEEEESI_SJ_SI_SJ_NS1F_6fusion15FusionCallbacksIS1J_NS1N_17LinearCombinationISI_fSI_fLNS_15FloatRoundStyleE2EEESH_S1M_JEEENS4_5SM1004TMEM4LOAD26SM100_TMEM_LOAD_16dp128b8xES10_S1B_NS4_17SM75_U32x4_LDSM_NENS4_14SM90_TMA_STOREES1B_NS4_17SM90_U32x4_STSM_NENS4_39AutoVectorizingCopyWithAssumedAlignmentILi128EEEEEEvvEEEEvNT_6ParamsE) ;  /* 0xffffff74022c7950 */ /* 0x000fea0003c3ffff */
.L_x_161:
[----:B------:R-:W-:-:S00]  /*8b50*/  BRA `(.L_x_161) ;  /* 0xfffffffc00fc7947 */ /* 0x000fc0000383ffff */
[----:B------:R-:W-:-:S00]  /*8b60*/  NOP ;  /* 0x0000000000007918 */ /* 0x000fc00000000000 */
        /* <DEDUP_REMOVED lines=9> */
.L_x_162:


//--------------------- .nv.global.init           --------------------------
	.section	.nv.global.init,"aw",@progbits
.nv.global.init:
	.type		$str$27,@object
	.size		$str$27,($str$28 - $str$27)
$str$27:
        /*0000*/ 	.byte	0x28, 0x61, 0x64, 0x64, 0x72, 0x65, 0x73, 0x73, 0x20, 0x26, 0x20, 0x6d, 0x61, 0x73, 0x6b, 0x29
        /*0010*/ 	.byte	0x20, 0x3d, 0x3d, 0x20, 0x30, 0x00
	.type		$str$28,@object
	.size		$str$28,($str$26 - $str$28)
$str$28:
        /*0016*/ 	.byte	0x2f, 0x74, 0x6d, 0x70, 0x2f, 0x63, 0x75, 0x74, 0x6c, 0x61, 0x73, 0x73, 0x5f, 0x73, 0x77, 0x65
        /*0026*/ 	.byte	0x65, 0x70, 0x5f, 0x73, 0x72, 0x63, 0x2f, 0x69, 0x6e, 0x63, 0x6c, 0x75, 0x64, 0x65, 0x2f, 0x63
        /*0036*/ 	.byte	0x75, 0x74, 0x65, 0x2f, 0x70, 0x6f, 0x69, 0x6e, 0x74, 0x65, 0x72, 0x5f, 0x66, 0x6c, 0x61, 0x67
        /*0046*/ 	.byte	0x67, 0x65, 0x64, 0x2e, 0x68, 0x70, 0x70, 0x00
	.type		$str$26,@object
	.size		$str$26,($str$25 - $str$26)
$str$26:
        /*004e*/ 	.byte	0x2f, 0x74, 0x6d, 0x70, 0x2f, 0x63, 0x75, 0x74, 0x6c, 0x61, 0x73, 0x73, 0x5f, 0x73, 0x77, 0x65
        /*005e*/ 	.byte	0x65, 0x70, 0x5f, 0x73, 0x72, 0x63, 0x2f, 0x69, 0x6e, 0x63, 0x6c, 0x75, 0x64, 0x65, 0x2f, 0x63
        /*006e*/ 	.byte	0x75, 0x74, 0x65, 0x2f, 0x61, 0x74, 0x6f, 0x6d, 0x2f, 0x63, 0x6f, 0x70, 0x79, 0x5f, 0x74, 0x72
        /*007e*/ 	.byte	0x61, 0x69, 0x74, 0x73, 0x5f, 0x73, 0x6d, 0x31, 0x30, 0x30, 0x2e, 0x68, 0x70, 0x70, 0x00
	.type		$str$25,@object
	.size		$str$25,(__unnamed_1 - $str$25)
$str$25:
        /*008d*/ 	.byte	0x28, 0x28, 0x75, 0x69, 0x6e, 0x74, 0x33, 0x32, 0x5f, 0x74, 0x28, 0x74, 0x68, 0x72, 0x65, 0x61
        /*009d*/ 	.byte	0x64, 0x49, 0x64, 0x78, 0x2e, 0x78, 0x29, 0x20, 0x2f, 0x20, 0x33, 0x32, 0x29, 0x20, 0x25, 0x20
        /*00ad*/ 	.byte	0x34, 0x29, 0x20, 0x3d, 0x3d, 0x20, 0x28, 0x28, 0x28, 0x74, 0x6d, 0x65, 0x6d, 0x5f, 0x61, 0x64
        /*00bd*/ 	.byte	0x64, 0x72, 0x20, 0x3e, 0x3e, 0x20, 0x31, 0x36, 0x29, 0x20, 0x2f, 0x20, 0x33, 0x32, 0x29, 0x20
        /*00cd*/ 	.byte	0x25, 0x20, 0x34, 0x29, 0x00
	.type		__unnamed_1,@object
	.size		__unnamed_1,(__unnamed_2 - __unnamed_1)
__unnamed_1:
        /*00d2*/ 	.byte	0x61, 0x75, 0x74, 0x6f, 0x20, 0x63, 0x75, 0x74, 0x65, 0x3a, 0x3a, 0x61, 0x73, 0x5f, 0x70, 0x6f
        /* <DEDUP_REMOVED lines=24> */
        /*0262*/ 	.byte	0x30, 0x34, 0x38, 0x3e, 0x3e, 0x3e, 0x3e, 0x5d, 0x00
	.type		__unnamed_2,@object
	.size		__unnamed_2,(.L_2 - __unnamed_2)
__unnamed_2:
        /* <DEDUP_REMOVED lines=45> */
        /*053b*/ 	.byte	0x3e, 0x3e, 0x3e, 0x5d, 0x00
.L_2:


//--------------------- .nv.shared._ZN7cutlass13device_kernelINS_4gemm6kernel13GemmUniversalIN4cute5tupleIJiiiiEEENS1_10collective13CollectiveMmaINS1_35MainloopSm100TmaUmmaWarpSpecializedILi3ELi2ELi4ENS5_IJNS4_1CILi2EEENSA_ILi1EEESC_EEEEENS5_IJNSA_ILi64EEESF_NSA_ILi128EEEEEENS_10tfloat32_tENS5_IJlSC_lEEESI_SJ_NS4_8TiledMMAINS4_8MMA_AtomIJNS4_17SM100_MMA_TF32_SSISI_SI_fLi64ELi64ELNS4_4UMMA5MajorE0ELSO_0ELNSN_7ScaleInE0ELSP_0EEEEEENS4_6LayoutINS5_IJSC_SC_SC_EEENS5_IJNSA_ILi0EEESU_SU_EEEEENS5_IJNS4_10UnderscoreESX_SX_EEEEENS4_13SM90_TMA_LOADENS4_14ComposedLayoutINS4_7SwizzleILi3ELi4ELi3EEENS4_18smem_ptr_flag_bitsILi32EEENSS_INS5_IJNSA_ILi8EEENSA_ILi32EEEEEENS5_IJS17_SC_EEEEEEEvNS4_8identityENS4_23SM90_TMA_LOAD_MULTICASTES1B_vS1C_EENS_8epilogue10collective18CollectiveEpilogueINS1F_23Sm100TmaWarpSpecializedILi3ELi2ELi16ELb1ELb0EEEJSH_NS5_IJNSS_ISF_SC_EENSS_IS17_SC_EEEEESI_SJ_SI_SJ_NS1F_6fusion15FusionCallbacksIS1J_NS1N_17LinearCombinationISI_fSI_fLNS_15FloatRoundStyleE2EEESH_S1M_JEEENS4_5SM1004TMEM4LOAD26SM100_TMEM_LOAD_16dp128b8xES10_S1B_NS4_17SM75_U32x4_LDSM_NENS4_14SM90_TMA_STOREES1B_NS4_17SM90_U32x4_STSM_NENS4_39AutoVectorizingCopyWithAssumedAlignmentILi128EEEEEEvvEEEEvNT_6ParamsE --------------------------
	.section	.nv.shared._ZN7cutlass13device_kernelINS_4gemm6kernel13GemmUniversalIN4cute5tupleIJiiiiEEENS1_10collective13CollectiveMmaINS1_35MainloopSm100TmaUmmaWarpSpecializedILi3ELi2ELi4ENS5_IJNS4_1CILi2EEENSA_ILi1EEESC_EEEEENS5_IJNSA_ILi64EEESF_NSA_ILi128EEEEEENS_10tfloat32_tENS5_IJlSC_lEEESI_SJ_NS4_8TiledMMAINS4_8MMA_AtomIJNS4_17SM100_MMA_TF32_SSISI_SI_fLi64ELi64ELNS4_4UMMA5MajorE0ELSO_0ELNSN_7ScaleInE0ELSP_0EEEEEENS4_6LayoutINS5_IJSC_SC_SC_EEENS5_IJNSA_ILi0EEESU_SU_EEEEENS5_IJNS4_10UnderscoreESX_SX_EEEEENS4_13SM90_TMA_LOADENS4_14ComposedLayoutINS4_7SwizzleILi3ELi4ELi3EEENS4_18smem_ptr_flag_bitsILi32EEENSS_INS5_IJNSA_ILi8EEENSA_ILi32EEEEEENS5_IJS17_SC_EEEEEEEvNS4_8identityENS4_23SM90_TMA_LOAD_MULTICASTES1B_vS1C_EENS_8epilogue10collective18CollectiveEpilogueINS1F_23Sm100TmaWarpSpecializedILi3ELi2ELi16ELb1ELb0EEEJSH_NS5_IJNSS_ISF_SC_EENSS_IS17_SC_EEEEESI_SJ_SI_SJ_NS1F_6fusion15FusionCallbacksIS1J_NS1N_17LinearCombinationISI_fSI_fLNS_15FloatRoundStyleE2EEESH_S1M_JEEENS4_5SM1004TMEM4LOAD26SM100_TMEM_LOAD_16dp128b8xES10_S1B_NS4_17SM75_U32x4_LDSM_NENS4_14SM90_TMA_STOREES1B_NS4_17SM90_U32x4_STSM_NENS4_39AutoVectorizingCopyWithAssumedAlignmentILi128EEEEEEvvEEEEvNT_6ParamsE,"aw",@nobits
	.sectionflags	@""
	.align	16
	.zero		1024


//--------------------- .nv.shared.reserved.0     --------------------------
	.section	.nv.shared.reserved.0,"aw",@nobits
	.weak		__nv_reservedSMEM_offset_0_alias
	.size		__nv_reservedSMEM_offset_0_alias, 0, 64
	.other		__nv_reservedSMEM_offset_0_alias,@"STO_CUDA_RESERVED_SHARED STV_DEFAULT"
__nv_reservedSMEM_offset_0_alias:
	.zero		0
.nv.shared.reserved.0:
	.zero		64
	.weak		__nv_reservedSMEM_tcgen05_partition
	.type		__nv_reservedSMEM_tcgen05_partition,@object
	.size		__nv_reservedSMEM_tcgen05_partition,(.L_0 - __nv_reservedSMEM_tcgen05_partition)
__nv_reservedSMEM_tcgen05_partition:
	.zero		32
.L_0:


//--------------------- .nv.global                --------------------------
	.section	.nv.global,"aw",@nobits
.nv.global:
	.type		_ZN39_INTERNAL_e552de05_4_k_cu_b74f3c17_99604cute1_E,@object
	.size		_ZN39_INTERNAL_e552de05_4_k_cu_b74f3c17_99604cute1_E,(_ZN39_INTERNAL_e552de05_4_k_cu_b74f3c17_99604cuda3std3__45__cpo6cbeginE - _ZN39_INTERNAL_e552de05_4_k_cu_b74f3c17_99604cute1_E)
_ZN39_INTERNAL_e552de05_4_k_cu_b74f3c17_99604cute1_E:
	.zero		1
	.type		_ZN39_INTERNAL_e552de05_4_k_cu_b74f3c17_99604cuda3std3__45__cpo6cbeginE,@object
	.size		_ZN39_INTERNAL_e552de05_4_k_cu_b74f3c17_99604cuda3std3__45__cpo6cbeginE,(_ZN39_INTERNAL_e552de05_4_k_cu_b74f3c17_99604cuda3std3__48in_placeE - _ZN39_INTERNAL_e552de05_4_k_cu_b74f3c17_99604cuda3std3__45__cpo6cbeginE)
_ZN39_INTERNAL_e552de05_4_k_cu_b74f3c17_99604cuda3std3__45__cpo6cbeginE:
	.zero		1
	.type		_ZN39_INTERNAL_e552de05_4_k_cu_b74f3c17_99604cuda3std3__48in_placeE,@object
	.size		_ZN39_INTERNAL_e552de05_4_k_cu_b74f3c17_99604cuda3std3__48in_placeE,(_ZN39_INTERNAL_e552de05_4_k_cu_b74f3c17_99604cuda3std6ranges3__45__cpo9iter_moveE - _ZN39_INTERNAL_e552de05_4_k_cu_b74f3c17_99604cuda3std3__48in_placeE)
_ZN39_INTERNAL_e552de05_4_k_cu_b74f3c17_99604cuda3std3__48in_placeE:
	.zero		1
	.type		_ZN39_INTERNAL_e552de05_4_k_cu_b74f3c17_99604cuda3std6ranges3__45__cpo9iter_moveE,@object
	.size		_ZN39_INTERNAL_e552de05_4_k_cu_b74f3c17_99604cuda3std6ranges3__45__cpo9iter_moveE,(_ZN39_INTERNAL_e552de05_4_k_cu_b74f3c17_99604cuda3std3__45__cpo5beginE - _ZN39_INTERNAL_e552de05_4_k_cu_b74f3c17_99604cuda3std6ranges3__45__cpo9iter_moveE)
_ZN39_INTERNAL_e552de05_4_k_cu_b74f3c17_99604cuda3std6ranges3__45__cpo9iter_moveE:
	.zero		1
	.type		_ZN39_INTERNAL_e552de05_4_k_cu_b74f3c17_99604cuda3std3__45__cpo5beginE,@object
	.size		_ZN39_INTERNAL_e552de05_4_k_cu_b74f3c17_99604cuda3std3__45__cpo5beginE,(_ZN39_INTERNAL_e552de05_4_k_cu_b74f3c17_99604cuda3std3__441_GLOBAL__N__e552de05_4_k_cu_b74f3c17_99606ignoreE - _ZN39_INTERNAL_e552de05_4_k_cu_b74f3c17_99604cuda3std3__45__cpo5beginE)
_ZN39_INTERNAL_e552de05_4_k_cu_b74f3c17_99604cuda3std3__45__cpo5beginE:
	.zero		1
	.type		_ZN39_INTERNAL_e552de05_4_k_cu_b74f3c17_99604cuda3std3__441_GLOBAL__N__e552de05_4_k_cu_b74f3c17_99606ignoreE,@object
	.size		_ZN39_INTERNAL_e552de05_4_k_cu_b74f3c17_99604cuda3std3__441_GLOBAL__N__e552de05_4_k_cu_b74f3c17_99606ignoreE,(_ZN39_INTERNAL_e552de05_4_k_cu_b74f3c17_99604cute7productE - _ZN39_INTERNAL_e552de05_4_k_cu_b74f3c17_99604cuda3std3__441_GLOBAL__N__e552de05_4_k_cu_b74f3c17_99606ignoreE)
_ZN39_INTERNAL_e552de05_4_k_cu_b74f3c17_99604cuda3std3__441_GLOBAL__N__e552de05_4_k_cu_b74f3c17_99606ignoreE:
	.zero		1
	.type		_ZN39_INTERNAL_e552de05_4_k_cu_b74f3c17_99604cute7productE,@object
	.size		_ZN39_INTERNAL_e552de05_4_k_cu_b74f3c17_99604cute7productE,(_ZN39_INTERNAL_e552de05_4_k_cu_b74f3c17_99604cuda3std3__45__cpo3endE - _ZN39_INTERNAL_e552de05_4_k_cu_b74f3c17_99604cute7productE)
_ZN39_INTERNAL_e552de05_4_k_cu_b74f3c17_99604cute7productE:
	.zero		1
	.type		_ZN39_INTERNAL_e552de05_4_k_cu_b74f3c17_99604cuda3std3__45__cpo3endE,@object
	.size		_ZN39_INTERNAL_e552de05_4_k_cu_b74f3c17_99604cuda3std3__45__cpo3endE,(_ZN39_INTERNAL_e552de05_4_k_cu_b74f3c17_99604cuda3std3__419piecewise_constructE - _ZN39_INTERNAL_e552de05_4_k_cu_b74f3c17_99604cuda3std3__45__cpo3endE)
_ZN39_INTERNAL_e552de05_4_k_cu_b74f3c17_99604cuda3std3__45__cpo3endE:
	.zero		1
	.type		_ZN39_INTERNAL_e552de05_4_k_cu_b74f3c17_99604cuda3std3__419piecewise_constructE,@object
	.size		_ZN39_INTERNAL_e552de05_4_k_cu_b74f3c17_99604cuda3std3__419piecewise_constructE,(_ZN39_INTERNAL_e552de05_4_k_cu_b74f3c17_99604cuda3std3__45__cpo4cendE - _ZN39_INTERNAL_e552de05_4_k_cu_b74f3c17_99604cuda3std3__419piecewise_constructE)
_ZN39_INTERNAL_e552de05_4_k_cu_b74f3c17_99604cuda3std3__419piecewise_constructE:
	.zero		1
	.type		_ZN39_INTERNAL_e552de05_4_k_cu_b74f3c17_99604cuda3std3__45__cpo4cendE,@object
	.size		_ZN39_INTERNAL_e552de05_4_k_cu_b74f3c17_99604cuda3std3__45__cpo4cendE,(_ZN39_INTERNAL_e552de05_4_k_cu_b74f3c17_99604cuda3std6ranges3__45__cpo4swapE - _ZN39_INTERNAL_e552de05_4_k_cu_b74f3c17_99604cuda3std3__45__cpo4cendE)
_ZN39_INTERNAL_e552de05_4_k_cu_b74f3c17_99604cuda3std3__45__cpo4cendE:
	.zero		1
	.type		_ZN39_INTERNAL_e552de05_4_k_cu_b74f3c17_99604cuda3std6ranges3__45__cpo4swapE,@object
	.size		_ZN39_INTERNAL_e552de05_4_k_cu_b74f3c17_99604cuda3std6ranges3__45__cpo4swapE,(.L_10 - _ZN39_INTERNAL_e552de05_4_k_cu_b74f3c17_99604cuda3std6ranges3__45__cpo4swapE)
_ZN39_INTERNAL_e552de05_4_k_cu_b74f3c17_99604cuda3std6ranges3__45__cpo4swapE:
	.zero		1
.L_10:


//--------------------- .nv.constant0._ZN7cutlass13device_kernelINS_4gemm6kernel13GemmUniversalIN4cute5tupleIJiiiiEEENS1_10collective13CollectiveMmaINS1_35MainloopSm100TmaUmmaWarpSpecializedILi3ELi2ELi4ENS5_IJNS4_1CILi2EEENSA_ILi1EEESC_EEEEENS5_IJNSA_ILi64EEESF_NSA_ILi128EEEEEENS_10tfloat32_tENS5_IJlSC_lEEESI_SJ_NS4_8TiledMMAINS4_8MMA_AtomIJNS4_17SM100_MMA_TF32_SSISI_SI_fLi64ELi64ELNS4_4UMMA5MajorE0ELSO_0ELNSN_7ScaleInE0ELSP_0EEEEEENS4_6LayoutINS5_IJSC_SC_SC_EEENS5_IJNSA_ILi0EEESU_SU_EEEEENS5_IJNS4_10UnderscoreESX_SX_EEEEENS4_13SM90_TMA_LOADENS4_14ComposedLayoutINS4_7SwizzleILi3ELi4ELi3EEENS4_18smem_ptr_flag_bitsILi32EEENSS_INS5_IJNSA_ILi8EEENSA_ILi32EEEEEENS5_IJS17_SC_EEEEEEEvNS4_8identityENS4_23SM90_TMA_LOAD_MULTICASTES1B_vS1C_EENS_8epilogue10collective18CollectiveEpilogueINS1F_23Sm100TmaWarpSpecializedILi3ELi2ELi16ELb1ELb0EEEJSH_NS5_IJNSS_ISF_SC_EENSS_IS17_SC_EEEEESI_SJ_SI_SJ_NS1F_6fusion15FusionCallbacksIS1J_NS1N_17LinearCombinationISI_fSI_fLNS_15FloatRoundStyleE2EEESH_S1M_JEEENS4_5SM1004TMEM4LOAD26SM100_TMEM_LOAD_16dp128b8xES10_S1B_NS4_17SM75_U32x4_LDSM_NENS4_14SM90_TMA_STOREES1B_NS4_17SM90_U32x4_STSM_NENS4_39AutoVectorizingCopyWithAssumedAlignmentILi128EEEEEEvvEEEEvNT_6ParamsE --------------------------
	.section	.nv.constant0._ZN7cutlass13device_kernelINS_4gemm6kernel13GemmUniversalIN4cute5tupleIJiiiiEEENS1_10collective13CollectiveMmaINS1_35MainloopSm100TmaUmmaWarpSpecializedILi3ELi2ELi4ENS5_IJNS4_1CILi2EEENSA_ILi1EEESC_EEEEENS5_IJNSA_ILi64EEESF_NSA_ILi128EEEEEENS_10tfloat32_tENS5_IJlSC_lEEESI_SJ_NS4_8TiledMMAINS4_8MMA_AtomIJNS4_17SM100_MMA_TF32_SSISI_SI_fLi64ELi64ELNS4_4UMMA5MajorE0ELSO_0ELNSN_7ScaleInE0ELSP_0EEEEEENS4_6LayoutINS5_IJSC_SC_SC_EEENS5_IJNSA_ILi0EEESU_SU_EEEEENS5_IJNS4_10UnderscoreESX_SX_EEEEENS4_13SM90_TMA_LOADENS4_14ComposedLayoutINS4_7SwizzleILi3ELi4ELi3EEENS4_18smem_ptr_flag_bitsILi32EEENSS_INS5_IJNSA_ILi8EEENSA_ILi32EEEEEENS5_IJS17_SC_EEEEEEEvNS4_8identityENS4_23SM90_TMA_LOAD_MULTICASTES1B_vS1C_EENS_8epilogue10collective18CollectiveEpilogueINS1F_23Sm100TmaWarpSpecializedILi3ELi2ELi16ELb1ELb0EEEJSH_NS5_IJNSS_ISF_SC_EENSS_IS17_SC_EEEEESI_SJ_SI_SJ_NS1F_6fusion15FusionCallbacksIS1J_NS1N_17LinearCombinationISI_fSI_fLNS_15FloatRoundStyleE2EEESH_S1M_JEEENS4_5SM1004TMEM4LOAD26SM100_TMEM_LOAD_16dp128b8xES10_S1B_NS4_17SM75_U32x4_LDSM_NENS4_14SM90_TMA_STOREES1B_NS4_17SM90_U32x4_STSM_NENS4_39AutoVectorizingCopyWithAssumedAlignmentILi128EEEEEEvvEEEEvNT_6ParamsE,"a",@progbits
	.sectionflags	@""
	.align	4
.nv.constant0._ZN7cutlass13device_kernelINS_4gemm6kernel13GemmUniversalIN4cute5tupleIJiiiiEEENS1_10collective13CollectiveMmaINS1_35MainloopSm100TmaUmmaWarpSpecializedILi3ELi2ELi4ENS5_IJNS4_1CILi2EEENSA_ILi1EEESC_EEEEENS5_IJNSA_ILi64EEESF_NSA_ILi128EEEEEENS_10tfloat32_tENS5_IJlSC_lEEESI_SJ_NS4_8TiledMMAINS4_8MMA_AtomIJNS4_17SM100_MMA_TF32_SSISI_SI_fLi64ELi64ELNS4_4UMMA5MajorE0ELSO_0ELNSN_7ScaleInE0ELSP_0EEEEEENS4_6LayoutINS5_IJSC_SC_SC_EEENS5_IJNSA_ILi0EEESU_SU_EEEEENS5_IJNS4_10UnderscoreESX_SX_EEEEENS4_13SM90_TMA_LOADENS4_14ComposedLayoutINS4_7SwizzleILi3ELi4ELi3EEENS4_18smem_ptr_flag_bitsILi32EEENSS_INS5_IJNSA_ILi8EEENSA_ILi32EEEEEENS5_IJS17_SC_EEEEEEEvNS4_8identityENS4_23SM90_TMA_LOAD_MULTICASTES1B_vS1C_EENS_8epilogue10collective18CollectiveEpilogueINS1F_23Sm100TmaWarpSpecializedILi3ELi2ELi16ELb1ELb0EEEJSH_NS5_IJNSS_ISF_SC_EENSS_IS17_SC_EEEEESI_SJ_SI_SJ_NS1F_6fusion15FusionCallbacksIS1J_NS1N_17LinearCombinationISI_fSI_fLNS_15FloatRoundStyleE2EEESH_S1M_JEEENS4_5SM1004TMEM4LOAD26SM100_TMEM_LOAD_16dp128b8xES10_S1B_NS4_17SM75_U32x4_LDSM_NENS4_14SM90_TMA_STOREES1B_NS4_17SM90_U32x4_STSM_NENS4_39AutoVectorizingCopyWithAssumedAlignmentILi128EEEEEEvvEEEEvNT_6ParamsE:
	.zero		2944


//--------------------- SYMBOLS --------------------------

	.type		.nv.reservedSmem.offset0,@object
	.size		.nv.reservedSmem.offset0,0x4
	.type		.nv.reservedSmem.cap,@object
	.size		.nv.reservedSmem.cap,0x4
	.type		__assertfail,@function
